	.headerflags	@"EF_CUDA_TEXMODE_UNIFIED EF_CUDA_64BIT_ADDRESS EF_CUDA_ACCELERATORS EF_CUDA_SM90 EF_CUDA_VIRTUAL_SM(EF_CUDA_SM90)"
	.elftype	@"ET_EXEC"


//--------------------- .nv.info                  --------------------------
	.section	.nv.info,"",@"SHT_CUDA_INFO"
	.align	4


	//----- nvinfo : EIATTR_REGCOUNT
	.align		4
        /*0000*/ 	.byte	0x04, 0x2f
        /*0002*/ 	.short	(.L_3 - .L_2)
	.align		4
.L_2:
        /*0004*/ 	.word	index@(triton_poi_fused__native_batch_norm_legit_no_training_relu_26)
        /*0008*/ 	.word	0x00000028


	//----- nvinfo : EIATTR_MIN_STACK_SIZE
	.align		4
.L_3:
        /*000c*/ 	.byte	0x04, 0x12
        /*000e*/ 	.short	(.L_5 - .L_4)
	.align		4
.L_4:
        /*0010*/ 	.word	index@(triton_poi_fused__native_batch_norm_legit_no_training_relu_26)
        /*0014*/ 	.word	0x00000000


	//----- nvinfo : EIATTR_FRAME_SIZE
	.align		4
.L_5:
        /*0018*/ 	.byte	0x04, 0x11
        /*001a*/ 	.short	(.L_7 - .L_6)
	.align		4
.L_6:
        /*001c*/ 	.word	index@(triton_poi_fused__native_batch_norm_legit_no_training_relu_26)
        /*0020*/ 	.word	0x00000000


	//----- nvinfo : EIATTR_MIN_STACK_SIZE
	.align		4
.L_7:
        /*0024*/ 	.byte	0x04, 0x12
        /*0026*/ 	.short	(.L_9 - .L_8)
	.align		4
.L_8:
        /*0028*/ 	.word	index@(triton_poi_fused__native_batch_norm_legit_no_training_relu_26)
        /*002c*/ 	.word	0x00000000
.L_9:


//--------------------- .nv.info.triton_poi_fused__native_batch_norm_legit_no_training_relu_26 --------------------------
	.section	.nv.info.triton_poi_fused__native_batch_norm_legit_no_training_relu_26,"",@"SHT_CUDA_INFO"
	.sectionflags	@""
	.align	4


	//----- nvinfo : EIATTR_CUDA_API_VERSION
	.align		4
        /*0000*/ 	.byte	0x04, 0x37
        /*0002*/ 	.short	(.L_11 - .L_10)
.L_10:
        /*0004*/ 	.word	0x0000007c


	//----- nvinfo : EIATTR_KPARAM_INFO
	.align		4
.L_11:
        /*0008*/ 	.byte	0x04, 0x17
        /*000a*/ 	.short	(.L_13 - .L_12)
.L_12:
        /*000c*/ 	.word	0x00000000
        /*0010*/ 	.short	0x0007
        /*0012*/ 	.short	0x0034
        /*0014*/ 	.byte	0x00, 0xf0, 0x11, 0x00


	//----- nvinfo : EIATTR_KPARAM_INFO
	.align		4
.L_13:
        /*0018*/ 	.byte	0x04, 0x17
        /*001a*/ 	.short	(.L_15 - .L_14)
.L_14:
        /*001c*/ 	.word	0x00000000
        /*0020*/ 	.short	0x0006
        /*0022*/ 	.short	0x0030
        /*0024*/ 	.byte	0x00, 0xf0, 0x11, 0x00


	//----- nvinfo : EIATTR_KPARAM_INFO
	.align		4
.L_15:
        /*0028*/ 	.byte	0x04, 0x17
        /*002a*/ 	.short	(.L_17 - .L_16)
.L_16:
        /*002c*/ 	.word	0x00000000
        /*0030*/ 	.short	0x0005
        /*0032*/ 	.short	0x0028
        /*0034*/ 	.byte	0x00, 0xf4, 0x21, 0x00


	//----- nvinfo : EIATTR_KPARAM_INFO
	.align		4
.L_17:
        /*0038*/ 	.byte	0x04, 0x17
        /*003a*/ 	.short	(.L_19 - .L_18)
.L_18:
        /*003c*/ 	.word	0x00000000
        /*0040*/ 	.short	0x0004
        /*0042*/ 	.short	0x0020
        /*0044*/ 	.byte	0x00, 0xf4, 0x21, 0x00


	//----- nvinfo : EIATTR_KPARAM_INFO
	.align		4
.L_19:
        /*0048*/ 	.byte	0x04, 0x17
        /*004a*/ 	.short	(.L_21 - .L_20)
.L_20:
        /*004c*/ 	.word	0x00000000
        /*0050*/ 	.short	0x0003
        /*0052*/ 	.short	0x0018
        /*0054*/ 	.byte	0x00, 0xf4, 0x21, 0x00


	//----- nvinfo : EIATTR_KPARAM_INFO
	.align		4
.L_21:
        /*0058*/ 	.byte	0x04, 0x17
        /*005a*/ 	.short	(.L_23 - .L_22)
.L_22:
        /*005c*/ 	.word	0x00000000
        /*0060*/ 	.short	0x0002
        /*0062*/ 	.short	0x0010
        /*0064*/ 	.byte	0x00, 0xf4, 0x21, 0x00


	//----- nvinfo : EIATTR_KPARAM_INFO
	.align		4
.L_23:
        /*0068*/ 	.byte	0x04, 0x17
        /*006a*/ 	.short	(.L_25 - .L_24)
.L_24:
        /*006c*/ 	.word	0x00000000
        /*0070*/ 	.short	0x0001
        /*0072*/ 	.short	0x0008
        /*0074*/ 	.byte	0x00, 0xf4, 0x21, 0x00


	//----- nvinfo : EIATTR_KPARAM_INFO
	.align		4
.L_25:
        /*0078*/ 	.byte	0x04, 0x17
        /*007a*/ 	.short	(.L_27 - .L_26)
.L_26:
        /*007c*/ 	.word	0x00000000
        /*0080*/ 	.short	0x0000
        /*0082*/ 	.short	0x0000
        /*0084*/ 	.byte	0x00, 0xf4, 0x21, 0x00


	//----- nvinfo : EIATTR_SPARSE_MMA_MASK
	.align		4
.L_27:
        /*0088*/ 	.byte	0x03, 0x50
        /*008a*/ 	.short	0x0000


	//----- nvinfo : EIATTR_MAXREG_COUNT
	.align		4
        /*008c*/ 	.byte	0x03, 0x1b
        /*008e*/ 	.short	0x00ff


	//----- nvinfo : EIATTR_EXIT_INSTR_OFFSETS
	.align		4
        /*0090*/ 	.byte	0x04, 0x1c
        /*0092*/ 	.short	(.L_29 - .L_28)


	//   ....[0]....
.L_28:
        /*0094*/ 	.word	0x00001de0


	//   ....[1]....
        /*0098*/ 	.word	0x00001e80


	//----- nvinfo : EIATTR_REQNTID
	.align		4
.L_29:
        /*009c*/ 	.byte	0x04, 0x10
        /*009e*/ 	.short	(.L_31 - .L_30)
.L_30:
        /*00a0*/ 	.word	0x00000100
        /*00a4*/ 	.word	0x00000001
        /*00a8*/ 	.word	0x00000001


	//----- nvinfo : EIATTR_CBANK_PARAM_SIZE
	.align		4
.L_31:
        /*00ac*/ 	.byte	0x03, 0x19
        /*00ae*/ 	.short	0x0038


	//----- nvinfo : EIATTR_PARAM_CBANK
	.align		4
        /*00b0*/ 	.byte	0x04, 0x0a
        /*00b2*/ 	.short	(.L_33 - .L_32)
	.align		4
.L_32:
        /*00b4*/ 	.word	index@(.nv.constant0.triton_poi_fused__native_batch_norm_legit_no_training_relu_26)
        /*00b8*/ 	.short	0x0210
        /*00ba*/ 	.short	0x0038


	//----- nvinfo : EIATTR_SW_WAR
	.align		4
.L_33:
        /*00bc*/ 	.byte	0x04, 0x36
        /*00be*/ 	.short	(.L_35 - .L_34)
.L_34:
        /*00c0*/ 	.word	0x00000008
.L_35:


//--------------------- .nv.callgraph             --------------------------
	.section	.nv.callgraph,"",@"SHT_CUDA_CALLGRAPH"
	.align	4
	.sectionentsize	8
	.align		4
        /*0000*/ 	.word	0x00000000
	.align		4
        /*0004*/ 	.word	0xffffffff
	.align		4
        /*0008*/ 	.word	0x00000000
	.align		4
        /*000c*/ 	.word	0xfffffffe
	.align		4
        /*0010*/ 	.word	0x00000000
	.align		4
        /*0014*/ 	.word	0xfffffffd
	.align		4
        /*0018*/ 	.word	0x00000000
	.align		4
        /*001c*/ 	.word	0xfffffffc


//--------------------- .nv.constant4             --------------------------
	.section	.nv.constant4,"a",@progbits
	.align	8
	.align		8
.nv.constant4:
        /*0000*/ 	.dword	_$_str
	.align		8
        /*0008*/ 	.dword	_$_str_$_2


//--------------------- .text.triton_poi_fused__native_batch_norm_legit_no_training_relu_26 --------------------------
	.section	.text.triton_poi_fused__native_batch_norm_legit_no_training_relu_26,"ax",@progbits
	.sectionflags	@"SHF_BARRIERS=1"
	.align	128
        .global         triton_poi_fused__native_batch_norm_legit_no_training_relu_26
        .type           triton_poi_fused__native_batch_norm_legit_no_training_relu_26,@function
        .size           triton_poi_fused__native_batch_norm_legit_no_training_relu_26,(.L_x_1 - triton_poi_fused__native_batch_norm_legit_no_training_relu_26)
        .other          triton_poi_fused__native_batch_norm_legit_no_training_relu_26,@"STO_CUDA_ENTRY STV_DEFAULT"
triton_poi_fused__native_batch_norm_legit_no_training_relu_26:
.text.triton_poi_fused__native_batch_norm_legit_no_training_relu_26:
[----:B------:R-:W0:Y:S01]  /*0000*/  LDC R1, c[0x0][0x28] ;  /* 0x00000a00ff017b82 */ /* 0x000e220000000800 */
[----:B------:R-:W1:Y:S01]  /*0010*/  S2R R28, SR_CTAID.Y ;  /* 0x00000000001c7919 */ /* 0x000e620000002600 */
[----:B------:R-:W-:Y:S01]  /*0020*/  ULDC.64 UR6, c[0x0][0x208] ;  /* 0x0000820000067ab9 */ /* 0x000fe20000000a00 */
[----:B------:R-:W-:Y:S02]  /*0030*/  CS2R R8, SRZ ;  /* 0x0000000000087805 */ /* 0x000fe4000001ff00 */
[----:B------:R-:W-:Y:S01]  /*0040*/  CS2R R10, SRZ ;  /* 0x00000000000a7805 */ /* 0x000fe2000001ff00 */
[----:B------:R-:W2:Y:S01]  /*0050*/  S2R R24, SR_TID.X ;  /* 0x0000000000187919 */ /* 0x000ea20000002100 */
[----:B------:R-:W-:Y:S02]  /*0060*/  CS2R R20, SRZ ;  /* 0x0000000000147805 */ /* 0x000fe4000001ff00 */
[----:B------:R-:W-:Y:S01]  /*0070*/  CS2R R22, SRZ ;  /* 0x0000000000167805 */ /* 0x000fe2000001ff00 */
[----:B------:R-:W3:Y:S01]  /*0080*/  S2R R25, SR_CTAID.X ;  /* 0x0000000000197919 */ /* 0x000ee20000002500 */
[----:B-1----:R-:W-:-:S02]  /*0090*/  IMAD.SHL.U32 R28, R28, 0x40, RZ ;  /* 0x000000401c1c7824 */ /* 0x002fc400078e00ff */
[----:B--2---:R-:W-:Y:S01]  /*00a0*/  IMAD.SHL.U32 R3, R24, 0x4, RZ ;  /* 0x0000000418037824 */ /* 0x004fe200078e00ff */
[----:B------:R-:W-:Y:S01]  /*00b0*/  SHF.R.U32.HI R0, RZ, 0x4, R24 ;  /* 0x00000004ff007819 */ /* 0x000fe20000011618 */
[----:B---3--:R-:W-:-:S03]  /*00c0*/  IMAD.SHL.U32 R25, R25, 0x40, RZ ;  /* 0x0000004019197824 */ /* 0x008fc600078e00ff */
[----:B------:R-:W-:Y:S02]  /*00d0*/  LOP3.LUT R3, R28, 0x3c, R3, 0xf8, !PT ;  /* 0x0000003c1c037812 */ /* 0x000fe400078ef803 */
[----:B------:R-:W-:Y:S02]  /*00e0*/  SGXT.U32 R0, R0, 0x4 ;  /* 0x000000040000781a */ /* 0x000fe40000000000 */
[C---:B------:R-:W-:Y:S01]  /*00f0*/  ISETP.GE.AND P0, PT, R3.reuse, 0x600, PT ;  /* 0x000006000300780c */ /* 0x040fe20003f06270 */
[----:B------:R-:W-:Y:S01]  /*0100*/  IMAD.HI R2, R3, 0x2aaaaaab, RZ ;  /* 0x2aaaaaab03027827 */ /* 0x000fe200078e02ff */
[----:B------:R-:W-:Y:S02]  /*0110*/  LOP3.LUT R6, R25, 0x10, R0, 0xfe, !PT ;  /* 0x0000001019067812 */ /* 0x000fe400078efe00 */
[----:B------:R-:W-:Y:S02]  /*0120*/  LOP3.LUT R7, R25, 0x30, R0, 0xfe, !PT ;  /* 0x0000003019077812 */ /* 0x000fe400078efe00 */
[----:B------:R-:W-:-:S02]  /*0130*/  SHF.R.U32.HI R5, RZ, 0x1f, R2 ;  /* 0x0000001fff057819 */ /* 0x000fc40000011602 */
[----:B------:R-:W-:Y:S02]  /*0140*/  ISETP.LT.AND P2, PT, R6, 0x121, !P0 ;  /* 0x000001210600780c */ /* 0x000fe40004741270 */
[----:B------:R-:W-:Y:S02]  /*0150*/  LEA.HI.SX32 R2, R2, R5, 0x1a ;  /* 0x0000000502027211 */ /* 0x000fe400078fd2ff */
[----:B------:R-:W-:Y:S01]  /*0160*/  LOP3.LUT R6, R25, 0x20, R0, 0xfe, !PT ;  /* 0x0000002019067812 */ /* 0x000fe200078efe00 */
[----:B------:R-:W1:Y:S01]  /*0170*/  LDC.64 R4, c[0x0][0x210] ;  /* 0x00008400ff047b82 */ /* 0x000e620000000a00 */
[----:B------:R-:W-:Y:S01]  /*0180*/  LOP3.LUT R0, R25, R0, RZ, 0xfc, !PT ;  /* 0x0000000019007212 */ /* 0x000fe200078efcff */
[----:B------:R-:W-:Y:S01]  /*0190*/  IMAD R29, R2, -0x180, R3 ;  /* 0xfffffe80021d7824 */ /* 0x000fe200078e0203 */
[----:B------:R-:W-:Y:S02]  /*01a0*/  ISETP.LT.AND P3, PT, R6, 0x121, !P0 ;  /* 0x000001210600780c */ /* 0x000fe40004761270 */
[----:B------:R-:W-:Y:S01]  /*01b0*/  ISETP.LT.AND P1, PT, R0, 0x121, !P0 ;  /* 0x000001210000780c */ /* 0x000fe20004721270 */
[----:B------:R-:W-:Y:S01]  /*01c0*/  IMAD R3, R2, 0x1b180, R29 ;  /* 0x0001b18002037824 */ /* 0x000fe200078e021d */
[----:B------:R-:W-:-:S03]  /*01d0*/  ISETP.LT.AND P4, PT, R7, 0x121, !P0 ;  /* 0x000001210700780c */ /* 0x000fc60004781270 */
[----:B------:R-:W-:Y:S02]  /*01e0*/  IMAD R17, R0, 0x180, R3 ;  /* 0x0000018000117824 */ /* 0x000fe400078e0203 */
[----:B------:R-:W2:Y:S02]  /*01f0*/  LDC.64 R2, c[0x0][0x218] ;  /* 0x00008600ff027b82 */ /* 0x000ea40000000a00 */
[C---:B------:R-:W-:Y:S02]  /*0200*/  VIADD R19, R17.reuse, 0x1800 ;  /* 0x0000180011137836 */ /* 0x040fe40000000000 */
[C---:B------:R-:W-:Y:S02]  /*0210*/  VIADD R27, R17.reuse, 0x3000 ;  /* 0x00003000111b7836 */ /* 0x040fe40000000000 */
[----:B------:R-:W-:Y:S01]  /*0220*/  VIADD R31, R17, 0x4800 ;  /* 0x00004800111f7836 */ /* 0x000fe20000000000 */
[----:B------:R-:W-:Y:S02]  /*0230*/  LOP3.LUT R0, R25, 0x3f, R24, 0xf8, !PT ;  /* 0x0000003f19007812 */ /* 0x000fe400078ef818 */
[----:B------:R-:W-:-:S02]  /*0240*/  SHF.R.U32.HI R25, RZ, 0x6, R24 ;  /* 0x00000006ff197819 */ /* 0x000fc40000011618 */
[----:B------:R-:W-:Y:S01]  /*0250*/  CS2R R6, SRZ ;  /* 0x0000000000067805 */ /* 0x000fe2000001ff00 */
[----:B-1----:R-:W-:-:S04]  /*0260*/  IMAD.WIDE R16, R17, 0x4, R4 ;  /* 0x0000000411107825 */ /* 0x002fc800078e0204 */
[----:B--2---:R-:W-:Y:S01]  /*0270*/  IMAD.WIDE R32, R29, 0x4, R2 ;  /* 0x000000041d207825 */ /* 0x004fe200078e0202 */
[----:B------:R-:W-:Y:S01]  /*0280*/  SGXT.U32 R25, R25, 0x2 ;  /* 0x000000021919781a */ /* 0x000fe20000000000 */
[----:B------:R-:W1:Y:S01]  /*0290*/  LDC.64 R2, c[0x0][0x220] ;  /* 0x00008800ff027b82 */ /* 0x000e620000000a00 */
[----:B------:R-:W2:Y:S01]  /*02a0*/  @P1 LDG.E.EL.128 R8, desc[UR6][R16.64] ;  /* 0x0000000610081981 */ /* 0x000ea2000c2e1d00 */
[----:B------:R-:W-:-:S04]  /*02b0*/  IMAD.WIDE R18, R19, 0x4, R4 ;  /* 0x0000000413127825 */ /* 0x000fc800078e0204 */
[----:B------:R-:W-:-:S04]  /*02c0*/  IMAD.WIDE R26, R27, 0x4, R4 ;  /* 0x000000041b1a7825 */ /* 0x000fc800078e0204 */
[----:B------:R-:W-:Y:S01]  /*02d0*/  IMAD.WIDE R30, R31, 0x4, R4 ;  /* 0x000000041f1e7825 */ /* 0x000fe200078e0204 */
[----:B------:R-:W-:Y:S02]  /*02e0*/  CS2R R4, SRZ ;  /* 0x0000000000047805 */ /* 0x000fe4000001ff00 */
[----:B------:R-:W-:Y:S02]  /*02f0*/  LOP3.LUT R28, R25, R28, RZ, 0xfc, !PT ;  /* 0x0000001c191c7212 */ /* 0x000fe400078efcff */
[----:B------:R-:W-:Y:S01]  /*0300*/  CS2R R24, SRZ ;  /* 0x0000000000187805 */ /* 0x000fe2000001ff00 */
[----:B------:R-:W3:Y:S04]  /*0310*/  @P2 LDG.E.EL.128 R20, desc[UR6][R18.64] ;  /* 0x0000000612142981 */ /* 0x000ee8000c2e1d00 */
[----:B------:R4:W5:Y:S01]  /*0320*/  @P3 LDG.E.EL.128 R4, desc[UR6][R26.64] ;  /* 0x000000061a043981 */ /* 0x000962000c2e1d00 */
[----:B-1----:R-:W-:Y:S01]  /*0330*/  IMAD.WIDE R2, R29, 0x4, R2 ;  /* 0x000000041d027825 */ /* 0x002fe200078e0202 */
[----:B0---4-:R-:W-:-:S02]  /*0340*/  CS2R R26, SRZ ;  /* 0x00000000001a7805 */ /* 0x011fc4000001ff00 */
[----:B------:R-:W-:Y:S02]  /*0350*/  CS2R R12, SRZ ;  /* 0x00000000000c7805 */ /* 0x000fe4000001ff00 */
[----:B------:R-:W-:Y:S02]  /*0360*/  CS2R R14, SRZ ;  /* 0x00000000000e7805 */ /* 0x000fe4000001ff00 */
[----:B------:R-:W-:Y:S02]  /*0370*/  CS2R R16, SRZ ;  /* 0x0000000000107805 */ /* 0x000fe4000001ff00 */
[----:B------:R-:W-:Y:S01]  /*0380*/  CS2R R18, SRZ ;  /* 0x0000000000127805 */ /* 0x000fe2000001ff00 */
[----:B------:R0:W4:Y:S04]  /*0390*/  @!P0 LDG.E.EL.128 R24, desc[UR6][R2.64] ;  /* 0x0000000602188981 */ /* 0x000128000c2e1d00 */
[----:B------:R-:W2:Y:S04]  /*03a0*/  @P4 LDG.E.EL.128 R12, desc[UR6][R30.64] ;  /* 0x000000061e0c4981 */ /* 0x000ea8000c2e1d00 */
[----:B------:R-:W2:Y:S01]  /*03b0*/  @!P0 LDG.E.EL.128 R16, desc[UR6][R32.64] ;  /* 0x0000000620108981 */ /* 0x000ea2000c2e1d00 */
[----:B0-----:R-:W-:-:S02]  /*03c0*/  IMAD.MOV.U32 R2, RZ, RZ, 0x3e800000 ;  /* 0x3e800000ff027424 */ /* 0x001fc400078e00ff */
[----:B----4-:R-:W-:Y:S01]  /*03d0*/  FADD R24, R24, 0.0010000000474974513054 ;  /* 0x3a83126f18187421 */ /* 0x010fe20000000000 */
[----:B------:R-:W-:-:S05]  /*03e0*/  FADD R27, R27, 0.0010000000474974513054 ;  /* 0x3a83126f1b1b7421 */ /* 0x000fca0000000000 */
[----:B------:R-:W0:Y:S01]  /*03f0*/  MUFU.SQRT R24, R24 ;  /* 0x0000001800187308 */ /* 0x000e220000002000 */
[C---:B--2---:R-:W-:Y:S01]  /*0400*/  FADD R8, -R16.reuse, R8 ;  /* 0x0000000810087221 */ /* 0x044fe20000000100 */
[C---:B---3--:R-:W-:Y:S01]  /*0410*/  FADD R20, -R16.reuse, R20 ;  /* 0x0000001410147221 */ /* 0x048fe20000000100 */
[C---:B-----5:R-:W-:Y:S01]  /*0420*/  FADD R4, -R16.reuse, R4 ;  /* 0x0000000410047221 */ /* 0x060fe20000000100 */
[----:B------:R-:W-:Y:S01]  /*0430*/  FADD R12, -R16, R12 ;  /* 0x0000000c100c7221 */ /* 0x000fe20000000100 */
[C---:B------:R-:W-:Y:S01]  /*0440*/  FADD R10, -R18.reuse, R10 ;  /* 0x0000000a120a7221 */ /* 0x040fe20000000100 */
[C---:B------:R-:W-:Y:S01]  /*0450*/  FADD R16, -R18.reuse, R22 ;  /* 0x0000001612107221 */ /* 0x040fe20000000100 */
[C---:B------:R-:W-:Y:S01]  /*0460*/  FADD R6, -R18.reuse, R6 ;  /* 0x0000000612067221 */ /* 0x040fe20000000100 */
[----:B------:R-:W-:Y:S02]  /*0470*/  FADD R18, -R18, R14 ;  /* 0x0000000e12127221 */ /* 0x000fe40000000100 */
[----:B------:R-:W1:Y:S01]  /*0480*/  MUFU.SQRT R14, R27 ;  /* 0x0000001b000e7308 */ /* 0x000e620000002000 */
[----:B------:R-:W-:Y:S01]  /*0490*/  FADD R26, R26, 0.0010000000474974513054 ;  /* 0x3a83126f1a1a7421 */ /* 0x000fe20000000000 */
[C---:B------:R-:W-:Y:S01]  /*04a0*/  FADD R9, -R17.reuse, R9 ;  /* 0x0000000911097221 */ /* 0x040fe20000000100 */
[C---:B------:R-:W-:Y:S01]  /*04b0*/  FADD R21, -R17.reuse, R21 ;  /* 0x0000001511157221 */ /* 0x040fe20000000100 */
[C---:B------:R-:W-:Y:S01]  /*04c0*/  FADD R5, -R17.reuse, R5 ;  /* 0x0000000511057221 */ /* 0x040fe20000000100 */
[----:B------:R-:W-:Y:S01]  /*04d0*/  FADD R13, -R17, R13 ;  /* 0x0000000d110d7221 */ /* 0x000fe20000000100 */
[----:B0-----:R-:W-:-:S02]  /*04e0*/  FSETP.GT.AND P6, PT, R24, 8.50705917302346158658e+37, PT ;  /* 0x7e8000001800780b */ /* 0x001fc40003fc4000 */
[----:B------:R-:W0:Y:S01]  /*04f0*/  MUFU.SQRT R17, R26 ;  /* 0x0000001a00117308 */ /* 0x000e220000002000 */
[----:B------:R-:W-:Y:S01]  /*0500*/  FADD R25, R25, 0.0010000000474974513054 ;  /* 0x3a83126f19197421 */ /* 0x000fe20000000000 */
[----:B------:R-:W-:Y:S02]  /*0510*/  FSETP.GEU.AND P1, PT, R24, 1.175494350822287508e-38, PT ;  /* 0x008000001800780b */ /* 0x000fe40003f2e000 */
[----:B-1----:R-:W-:-:S04]  /*0520*/  FSETP.GT.AND P4, PT, R14, 8.50705917302346158658e+37, PT ;  /* 0x7e8000000e00780b */ /* 0x002fc80003f84000 */
[----:B------:R-:W1:Y:S01]  /*0530*/  MUFU.SQRT R25, R25 ;  /* 0x0000001900197308 */ /* 0x000e620000002000 */
[----:B------:R-:W-:Y:S02]  /*0540*/  FSETP.GEU.AND P5, PT, R14, 1.175494350822287508e-38, PT ;  /* 0x008000000e00780b */ /* 0x000fe40003fae000 */
[----:B------:R-:W-:Y:S01]  /*0550*/  FSEL R30, R2, 1, P6 ;  /* 0x3f800000021e7808 */ /* 0x000fe20003000000 */
[----:B------:R-:W-:Y:S01]  /*0560*/  @P6 FMUL R24, R24, 0.25 ;  /* 0x3e80000018186820 */ /* 0x000fe20000400000 */
[----:B0-----:R-:W-:-:S03]  /*0570*/  FSETP.GT.AND P6, PT, R17, 8.50705917302346158658e+37, PT ;  /* 0x7e8000001100780b */ /* 0x001fc60003fc4000 */
[----:B------:R-:W-:Y:S01]  /*0580*/  @!P1 FMUL R24, R24, 16777216 ;  /* 0x4b80000018189820 */ /* 0x000fe20000400000 */
[----:B------:R-:W-:Y:S01]  /*0590*/  @!P1 FMUL R30, R30, 16777216 ;  /* 0x4b8000001e1e9820 */ /* 0x000fe20000400000 */
[----:B------:R-:W-:Y:S01]  /*05a0*/  FSETP.GEU.AND P1, PT, R17, 1.175494350822287508e-38, PT ;  /* 0x008000001100780b */ /* 0x000fe20003f2e000 */
[----:B------:R-:W-:Y:S01]  /*05b0*/  @P4 FMUL R14, R14, 0.25 ;  /* 0x3e8000000e0e4820 */ /* 0x000fe20000400000 */
[----:B-1----:R-:W-:-:S03]  /*05c0*/  FSETP.GT.AND P2, PT, R25, 8.50705917302346158658e+37, PT ;  /* 0x7e8000001900780b */ /* 0x002fc60003f44000 */
[----:B------:R-:W-:Y:S01]  /*05d0*/  @!P5 FMUL R14, R14, 16777216 ;  /* 0x4b8000000e0ed820 */ /* 0x000fe20000400000 */
[----:B------:R-:W-:Y:S02]  /*05e0*/  FSETP.GEU.AND P3, PT, R25, 1.175494350822287508e-38, PT ;  /* 0x008000001900780b */ /* 0x000fe40003f6e000 */
[----:B------:R-:W-:-:S03]  /*05f0*/  @P6 FMUL R17, R17, 0.25 ;  /* 0x3e80000011116820 */ /* 0x000fc60000400000 */
[----:B------:R-:W0:Y:S01]  /*0600*/  MUFU.RCP R14, R14 ;  /* 0x0000000e000e7308 */ /* 0x000e220000001000 */
[C---:B------:R-:W-:Y:S01]  /*0610*/  FADD R11, -R19.reuse, R11 ;  /* 0x0000000b130b7221 */ /* 0x040fe20000000100 */
[C---:B------:R-:W-:Y:S01]  /*0620*/  FADD R22, -R19.reuse, R23 ;  /* 0x0000001713167221 */ /* 0x040fe20000000100 */
[----:B------:R-:W-:Y:S01]  /*0630*/  FADD R7, -R19, R7 ;  /* 0x0000000713077221 */ /* 0x000fe20000000100 */
[----:B------:R-:W-:Y:S01]  /*0640*/  @!P1 FMUL R17, R17, 16777216 ;  /* 0x4b80000011119820 */ /* 0x000fe20000400000 */
[----:B------:R-:W-:Y:S01]  /*0650*/  FADD R19, -R19, R15 ;  /* 0x0000000f13137221 */ /* 0x000fe20000000100 */
[----:B------:R-:W-:Y:S01]  /*0660*/  FSEL R15, R2, 1, P4 ;  /* 0x3f800000020f7808 */ /* 0x000fe20002000000 */
[----:B------:R-:W-:-:S03]  /*0670*/  @P2 FMUL R25, R25, 0.25 ;  /* 0x3e80000019192820 */ /* 0x000fc60000400000 */
[----:B------:R-:W1:Y:S01]  /*0680*/  MUFU.RCP R17, R17 ;  /* 0x0000001100117308 */ /* 0x000e620000001000 */
[----:B------:R-:W-:Y:S01]  /*0690*/  @!P5 FMUL R15, R15, 16777216 ;  /* 0x4b8000000f0fd820 */ /* 0x000fe20000400000 */
[----:B------:R-:W-:-:S03]  /*06a0*/  @!P3 FMUL R25, R25, 16777216 ;  /* 0x4b8000001919b820 */ /* 0x000fc60000400000 */
[----:B0-----:R-:W-:Y:S01]  /*06b0*/  FMUL R26, R14, R15 ;  /* 0x0000000f0e1a7220 */ /* 0x001fe20000400000 */
[C---:B------:R-:W-:Y:S02]  /*06c0*/  FSEL R14, R2.reuse, 1, P6 ;  /* 0x3f800000020e7808 */ /* 0x040fe40003000000 */
[----:B------:R1:W0:Y:S01]  /*06d0*/  MUFU.RCP R34, R25 ;  /* 0x0000001900227308 */ /* 0x0002220000001000 */
[----:B------:R-:W-:Y:S02]  /*06e0*/  FSEL R3, R2, 1, P2 ;  /* 0x3f80000002037808 */ /* 0x000fe40001000000 */
[----:B------:R-:W-:-:S03]  /*06f0*/  @!P1 FMUL R14, R14, 16777216 ;  /* 0x4b8000000e0e9820 */ /* 0x000fc60000400000 */
[----:B------:R-:W-:Y:S01]  /*0700*/  @!P3 FMUL R3, R3, 16777216 ;  /* 0x4b8000000303b820 */ /* 0x000fe20000400000 */
[----:B-1----:R-:W-:Y:S01]  /*0710*/  FMUL R25, R17, R14 ;  /* 0x0000000e11197220 */ /* 0x002fe20000400000 */
[----:B------:R1:W2:Y:S03]  /*0720*/  MUFU.RCP R27, R24 ;  /* 0x00000018001b7308 */ /* 0x0002a60000001000 */
[----:B------:R-:W-:Y:S01]  /*0730*/  FMUL R15, R25, R6 ;  /* 0x00000006190f7220 */ /* 0x000fe20000400000 */
[----:B0-----:R-:W-:Y:S02]  /*0740*/  FMUL R34, R34, R3 ;  /* 0x0000000322227220 */ /* 0x001fe40000400000 */
[----:B------:R-:W0:Y:S01]  /*0750*/  LDC.64 R2, c[0x0][0x228] ;  /* 0x00008a00ff027b82 */ /* 0x000e220000000a00 */
[----:B-1----:R-:W-:-:S07]  /*0760*/  FMUL R24, R26, R7 ;  /* 0x000000071a187220 */ /* 0x002fce0000400000 */
[----:B------:R-:W1:Y:S01]  /*0770*/  LDC.64 R6, c[0x0][0x230] ;  /* 0x00008c00ff067b82 */ /* 0x000e620000000a00 */
[C---:B------:R-:W-:Y:S01]  /*0780*/  FMUL R14, R26.reuse, R19 ;  /* 0x000000131a0e7220 */ /* 0x040fe20000400000 */
[C---:B------:R-:W-:Y:S01]  /*0790*/  FMUL R22, R26.reuse, R22 ;  /* 0x000000161a167220 */ /* 0x040fe20000400000 */
[----:B--2---:R-:W-:Y:S01]  /*07a0*/  FMUL R27, R27, R30 ;  /* 0x0000001e1b1b7220 */ /* 0x004fe20000400000 */
[----:B------:R-:W-:Y:S01]  /*07b0*/  FMUL R26, R26, R11 ;  /* 0x0000000b1a1a7220 */ /* 0x000fe20000400000 */
[C---:B------:R-:W-:Y:S01]  /*07c0*/  FMUL R23, R25.reuse, R18 ;  /* 0x0000001219177220 */ /* 0x040fe20000400000 */
[C---:B------:R-:W-:Y:S01]  /*07d0*/  FMUL R11, R25.reuse, R16 ;  /* 0x00000010190b7220 */ /* 0x040fe20000400000 */
[----:B------:R-:W-:Y:S01]  /*07e0*/  FMUL R25, R25, R10 ;  /* 0x0000000a19197220 */ /* 0x000fe20000400000 */
[C---:B------:R-:W-:Y:S01]  /*07f0*/  FMUL R10, R34.reuse, R13 ;  /* 0x0000000d220a7220 */ /* 0x040fe20000400000 */
[C---:B------:R-:W-:Y:S01]  /*0800*/  FMUL R30, R34.reuse, R5 ;  /* 0x00000005221e7220 */ /* 0x040fe20000400000 */
[C---:B------:R-:W-:Y:S01]  /*0810*/  FMUL R32, R34.reuse, R21 ;  /* 0x0000001522207220 */ /* 0x040fe20000400000 */
[----:B------:R-:W-:Y:S01]  /*0820*/  FMUL R34, R34, R9 ;  /* 0x0000000922227220 */ /* 0x000fe20000400000 */
[C---:B------:R-:W-:Y:S01]  /*0830*/  FMUL R13, R27.reuse, R8 ;  /* 0x000000081b0d7220 */ /* 0x040fe20000400000 */
[----:B------:R-:W-:Y:S01]  /*0840*/  FMUL R31, R27, R4 ;  /* 0x000000041b1f7220 */ /* 0x000fe20000400000 */
[----:B------:R-:W-:-:S02]  /*0850*/  CS2R R16, SRZ ;  /* 0x0000000000107805 */ /* 0x000fc4000001ff00 */
[----:B------:R-:W-:Y:S02]  /*0860*/  CS2R R18, SRZ ;  /* 0x0000000000127805 */ /* 0x000fe4000001ff00 */
[----:B------:R-:W-:Y:S01]  /*0870*/  CS2R R4, SRZ ;  /* 0x0000000000047805 */ /* 0x000fe2000001ff00 */
[----:B0-----:R-:W-:-:S05]  /*0880*/  IMAD.WIDE R2, R29, 0x4, R2 ;  /* 0x000000041d027825 */ /* 0x001fca00078e0202 */
[----:B------:R0:W2:Y:S01]  /*0890*/  @!P0 LDG.E.EL.128 R16, desc[UR6][R2.64] ;  /* 0x0000000602108981 */ /* 0x0000a2000c2e1d00 */
[----:B-1----:R-:W-:Y:S01]  /*08a0*/  IMAD.WIDE R8, R29, 0x4, R6 ;  /* 0x000000041d087825 */ /* 0x002fe200078e0206 */
[----:B------:R-:W-:-:S06]  /*08b0*/  CS2R R6, SRZ ;  /* 0x0000000000067805 */ /* 0x000fcc000001ff00 */
[----:B------:R-:W2:Y:S01]  /*08c0*/  @!P0 LDG.E.EL.128 R4, desc[UR6][R8.64] ;  /* 0x0000000608048981 */ /* 0x000ea2000c2e1d00 */
[----:B0-----:R-:W0:Y:S01]  /*08d0*/  S2R R3, SR_TID.X ;  /* 0x0000000000037919 */ /* 0x001e220000002100 */
[----:B------:R-:W1:Y:S01]  /*08e0*/  S2UR UR5, SR_CgaCtaId ;  /* 0x00000000000579c3 */ /* 0x000e620000008800 */
[C---:B------:R-:W-:Y:S01]  /*08f0*/  FMUL R33, R27.reuse, R20 ;  /* 0x000000141b217220 */ /* 0x040fe20000400000 */
[----:B------:R-:W-:Y:S01]  /*0900*/  FMUL R21, R27, R12 ;  /* 0x0000000c1b157220 */ /* 0x000fe20000400000 */
[----:B------:R-:W-:Y:S02]  /*0910*/  UMOV UR4, 0x400 ;  /* 0x0000040000047882 */ /* 0x000fe40000000000 */
[----:B-1----:R-:W-:Y:S01]  /*0920*/  UPRMT UR4, UR5, 0x654, UR4 ;  /* 0x0000065405047896 */ /* 0x002fe20008000004 */
[----:B------:R-:W-:-:S04]  /*0930*/  ISETP.GE.AND P0, PT, R0, 0x121, PT ;  /* 0x000001210000780c */ /* 0x000fc80003f06270 */
[----:B------:R-:W-:Y:S01]  /*0940*/  ISETP.LT.AND P6, PT, R28, 0x600, !P0 ;  /* 0x000006001c00780c */ /* 0x000fe200047c1270 */
[-CC-:B--2---:R-:W-:Y:S01]  /*0950*/  FFMA R13, R13, R16.reuse, R4.reuse ;  /* 0x000000100d0d7223 */ /* 0x184fe20000000004 */
[-CC-:B------:R-:W-:Y:S01]  /*0960*/  FFMA R12, R33, R16.reuse, R4.reuse ;  /* 0x00000010210c7223 */ /* 0x180fe20000000004 */
[-CC-:B------:R-:W-:Y:S01]  /*0970*/  FFMA R2, R31, R16.reuse, R4.reuse ;  /* 0x000000101f027223 */ /* 0x180fe20000000004 */
[----:B------:R-:W-:Y:S01]  /*0980*/  FFMA R4, R21, R16, R4 ;  /* 0x0000001015047223 */ /* 0x000fe20000000004 */
[-CC-:B------:R-:W-:Y:S01]  /*0990*/  FFMA R34, R34, R17.reuse, R5.reuse ;  /* 0x0000001122227223 */ /* 0x180fe20000000005 */
[-CC-:B------:R-:W-:Y:S01]  /*09a0*/  FFMA R32, R32, R17.reuse, R5.reuse ;  /* 0x0000001120207223 */ /* 0x180fe20000000005 */
[-CC-:B------:R-:W-:Y:S01]  /*09b0*/  FFMA R30, R30, R17.reuse, R5.reuse ;  /* 0x000000111e1e7223 */ /* 0x180fe20000000005 */
[----:B------:R-:W-:Y:S01]  /*09c0*/  FFMA R10, R10, R17, R5 ;  /* 0x000000110a0a7223 */ /* 0x000fe20000000005 */
[-CC-:B------:R-:W-:Y:S01]  /*09d0*/  FFMA R25, R25, R18.reuse, R6.reuse ;  /* 0x0000001219197223 */ /* 0x180fe20000000006 */
[-CC-:B------:R-:W-:Y:S01]  /*09e0*/  FFMA R11, R11, R18.reuse, R6.reuse ;  /* 0x000000120b0b7223 */ /* 0x180fe20000000006 */
[-CC-:B------:R-:W-:Y:S01]  /*09f0*/  FFMA R16, R15, R18.reuse, R6.reuse ;  /* 0x000000120f107223 */ /* 0x180fe20000000006 */
[----:B------:R-:W-:Y:S01]  /*0a00*/  FFMA R23, R23, R18, R6 ;  /* 0x0000001217177223 */ /* 0x000fe20000000006 */
[----:B0-----:R-:W-:Y:S01]  /*0a10*/  IMAD.SHL.U32 R5, R3, 0x100, RZ ;  /* 0x0000010003057824 */ /* 0x001fe200078e00ff */
[----:B------:R-:W-:-:S04]  /*0a20*/  SHF.R.U32.HI R18, RZ, 0x4, R3 ;  /* 0x00000004ff127819 */ /* 0x000fc80000011603 */
[----:B------:R-:W-:Y:S02]  /*0a30*/  SGXT.U32 R18, R18, 0x4 ;  /* 0x000000041212781a */ /* 0x000fe40000000000 */
[----:B------:R-:W-:-:S04]  /*0a40*/  LOP3.LUT R5, R5, 0xf00, RZ, 0xc0, !PT ;  /* 0x00000f0005057812 */ /* 0x000fc800078ec0ff */
[C---:B------:R-:W-:Y:S02]  /*0a50*/  LOP3.LUT R18, R5.reuse, R18, RZ, 0xfc, !PT ;  /* 0x0000001205127212 */ /* 0x040fe400078efcff */
[C---:B------:R-:W-:Y:S02]  /*0a60*/  LEA.HI R21, R5.reuse, UR4, RZ, 0x1c ;  /* 0x0000000405157c11 */ /* 0x040fe4000f8fe0ff */
[C---:B------:R-:W-:Y:S02]  /*0a70*/  LOP3.LUT R6, R5.reuse, 0x40, RZ, 0xfc, !PT ;  /* 0x0000004005067812 */ /* 0x040fe400078efcff */
[C---:B------:R-:W-:Y:S02]  /*0a80*/  LOP3.LUT R8, R5.reuse, 0x80, RZ, 0xfc, !PT ;  /* 0x0000008005087812 */ /* 0x040fe400078efcff */
[----:B------:R-:W-:Y:S02]  /*0a90*/  LOP3.LUT R9, R5, 0xc0, RZ, 0xfc, !PT ;  /* 0x000000c005097812 */ /* 0x000fe400078efcff */
[----:B------:R-:W-:Y:S01]  /*0aa0*/  LOP3.LUT R5, R28, 0x38, RZ, 0xfc, !PT ;  /* 0x000000381c057812 */ /* 0x000fe200078efcff */
[-CC-:B------:R-:W-:Y:S01]  /*0ab0*/  FFMA R26, R26, R19.reuse, R7.reuse ;  /* 0x000000131a1a7223 */ /* 0x180fe20000000007 */
[-CC-:B------:R-:W-:Y:S01]  /*0ac0*/  FFMA R22, R22, R19.reuse, R7.reuse ;  /* 0x0000001316167223 */ /* 0x180fe20000000007 */
[-CC-:B------:R-:W-:Y:S01]  /*0ad0*/  FFMA R20, R24, R19.reuse, R7.reuse ;  /* 0x0000001318147223 */ /* 0x180fe20000000007 */
[----:B------:R-:W-:Y:S01]  /*0ae0*/  FFMA R14, R14, R19, R7 ;  /* 0x000000130e0e7223 */ /* 0x000fe20000000007 */
[----:B------:R-:W-:Y:S01]  /*0af0*/  LEA.HI R7, R6, UR4, RZ, 0x1c ;  /* 0x0000000406077c11 */ /* 0x000fe2000f8fe0ff */
[----:B------:R-:W-:-:S04]  /*0b00*/  IMAD.HI R6, R5, 0x2aaaaaab, RZ ;  /* 0x2aaaaaab05067827 */ /* 0x000fc800078e02ff */
[----:B------:R-:W-:Y:S01]  /*0b10*/  IMAD R24, R18, 0x4, R7 ;  /* 0x0000000412187824 */ /* 0x000fe200078e0207 */
[----:B------:R-:W-:-:S04]  /*0b20*/  SHF.R.U32.HI R7, RZ, 0x1f, R6 ;  /* 0x0000001fff077819 */ /* 0x000fc80000011606 */
[----:B------:R-:W-:-:S05]  /*0b30*/  LEA.HI.SX32 R6, R6, R7, 0x1a ;  /* 0x0000000706067211 */ /* 0x000fca00078fd2ff */
[----:B------:R-:W-:Y:S01]  /*0b40*/  IMAD R7, R6, -0x180, R5 ;  /* 0xfffffe8006077824 */ /* 0x000fe200078e0205 */
[----:B------:R-:W-:-:S03]  /*0b50*/  ISETP.LT.AND P2, PT, R5, 0x600, !P0 ;  /* 0x000006000500780c */ /* 0x000fc60004741270 */
[----:B------:R-:W-:-:S04]  /*0b60*/  IMAD R7, R7, 0x121, R0 ;  /* 0x0000012107077824 */ /* 0x000fc800078e0200 */
[----:B------:R-:W-:Y:S01]  /*0b70*/  IMAD R5, R6, 0x36300, R7 ;  /* 0x0003630006057824 */ /* 0x000fe200078e0207 */
[----:B------:R-:W-:-:S05]  /*0b80*/  LOP3.LUT R6, R28, 0x34, RZ, 0xfc, !PT ;  /* 0x000000341c067812 */ /* 0x000fca00078efcff */
[----:B------:R-:W-:Y:S01]  /*0b90*/  IMAD.HI R7, R6, 0x2aaaaaab, RZ ;  /* 0x2aaaaaab06077827 */ /* 0x000fe200078e02ff */
[----:B------:R-:W-:-:S04]  /*0ba0*/  LEA.HI R17, R8, UR4, RZ, 0x1c ;  /* 0x0000000408117c11 */ /* 0x000fc8000f8fe0ff */
[----:B------:R-:W-:Y:S02]  /*0bb0*/  SHF.R.U32.HI R8, RZ, 0x1f, R7 ;  /* 0x0000001fff087819 */ /* 0x000fe40000011607 */
[----:B------:R-:W-:Y:S02]  /*0bc0*/  LEA.HI R9, R9, UR4, RZ, 0x1c ;  /* 0x0000000409097c11 */ /* 0x000fe4000f8fe0ff */
[----:B------:R-:W-:Y:S01]  /*0bd0*/  LEA.HI.SX32 R7, R7, R8, 0x1a ;  /* 0x0000000807077211 */ /* 0x000fe200078fd2ff */
[C---:B------:R-:W-:Y:S01]  /*0be0*/  IMAD R21, R18.reuse, 0x4, R21 ;  /* 0x0000000412157824 */ /* 0x040fe200078e0215 */
[----:B------:R-:W-:Y:S01]  /*0bf0*/  FSETP.GEU.AND P1, PT, R13, RZ, PT ;  /* 0x000000ff0d00720b */ /* 0x000fe20003f2e000 */
[C---:B------:R-:W-:Y:S02]  /*0c00*/  IMAD R17, R18.reuse, 0x4, R17 ;  /* 0x0000000412117824 */ /* 0x040fe400078e0211 */
[----:B------:R-:W-:Y:S02]  /*0c10*/  IMAD R18, R18, 0x4, R9 ;  /* 0x0000000412127824 */ /* 0x000fe400078e0209 */
[----:B------:R-:W-:Y:S01]  /*0c20*/  IMAD R9, R7, -0x180, R6 ;  /* 0xfffffe8007097824 */ /* 0x000fe200078e0206 */
[----:B------:R-:W-:-:S02]  /*0c30*/  FSEL R36, R13, RZ, P1 ;  /* 0x000000ff0d247208 */ /* 0x000fc40000800000 */
[----:B------:R-:W-:Y:S01]  /*0c40*/  ISETP.LT.AND P1, PT, R6, 0x600, !P0 ;  /* 0x000006000600780c */ /* 0x000fe20004721270 */
[----:B------:R-:W-:Y:S01]  /*0c50*/  IMAD R8, R9, 0x121, R0 ;  /* 0x0000012109087824 */ /* 0x000fe200078e0200 */
[----:B------:R-:W-:-:S03]  /*0c60*/  LOP3.LUT R6, R28, 0x20, RZ, 0xfc, !PT ;  /* 0x000000201c067812 */ /* 0x000fc600078efcff */
[----:B------:R-:W-:Y:S02]  /*0c70*/  IMAD R7, R7, 0x36300, R8 ;  /* 0x0003630007077824 */ /* 0x000fe400078e0208 */
[----:B------:R-:W-:-:S05]  /*0c80*/  IMAD.HI R8, R6, 0x2aaaaaab, RZ ;  /* 0x2aaaaaab06087827 */ /* 0x000fca00078e02ff */
[----:B------:R-:W-:Y:S02]  /*0c90*/  SHF.R.U32.HI R9, RZ, 0x1f, R8 ;  /* 0x0000001fff097819 */ /* 0x000fe40000011608 */
[----:B------:R-:W-:Y:S02]  /*0ca0*/  P2R R19, PR, RZ, 0x4 ;  /* 0x00000004ff137803 */ /* 0x000fe40000000000 */
[----:B------:R-:W-:Y:S02]  /*0cb0*/  LEA.HI.SX32 R9, R8, R9, 0x1a ;  /* 0x0000000908097211 */ /* 0x000fe400078fd2ff */
[C---:B------:R-:W-:Y:S02]  /*0cc0*/  FSETP.GEU.AND P2, PT, R34.reuse, RZ, PT ;  /* 0x000000ff2200720b */ /* 0x040fe40003f4e000 */
[----:B------:R-:W-:Y:S01]  /*0cd0*/  FSETP.GEU.AND P3, PT, R25, RZ, PT ;  /* 0x000000ff1900720b */ /* 0x000fe20003f6e000 */
[----:B------:R-:W-:Y:S01]  /*0ce0*/  IMAD R13, R9, -0x180, R6 ;  /* 0xfffffe80090d7824 */ /* 0x000fe200078e0206 */
[----:B------:R-:W-:-:S02]  /*0cf0*/  FSEL R15, R34, RZ, P2 ;  /* 0x000000ff220f7208 */ /* 0x000fc40001000000 */
[----:B------:R-:W-:Y:S01]  /*0d00*/  ISETP.LT.AND P2, PT, R6, 0x600, !P0 ;  /* 0x000006000600780c */ /* 0x000fe20004741270 */
[----:B------:R-:W-:Y:S01]  /*0d10*/  IMAD R6, R13, 0x121, R0 ;  /* 0x000001210d067824 */ /* 0x000fe200078e0200 */
[----:B------:R-:W-:Y:S02]  /*0d20*/  FSEL R8, R25, RZ, P3 ;  /* 0x000000ff19087208 */ /* 0x000fe40001800000 */
[----:B------:R-:W-:Y:S01]  /*0d30*/  FSETP.GEU.AND P4, PT, R26, RZ, PT ;  /* 0x000000ff1a00720b */ /* 0x000fe20003f8e000 */
[----:B------:R-:W-:Y:S01]  /*0d40*/  STS [R21], R36 ;  /* 0x0000002415007388 */ /* 0x000fe20000000800 */
[C---:B------:R-:W-:Y:S01]  /*0d50*/  FSETP.GEU.AND P3, PT, R12.reuse, RZ, PT ;  /* 0x000000ff0c00720b */ /* 0x040fe20003f6e000 */
[----:B------:R-:W-:Y:S02]  /*0d60*/  IMAD R9, R9, 0x36300, R6 ;  /* 0x0003630009097824 */ /* 0x000fe400078e0206 */
[----:B------:R0:W-:Y:S01]  /*0d70*/  STS [R24+0x100], R15 ;  /* 0x0001000f18007388 */ /* 0x0001e20000000800 */
[----:B------:R-:W-:-:S02]  /*0d80*/  FSEL R34, R12, RZ, P3 ;  /* 0x000000ff0c227208 */ /* 0x000fc40001800000 */
[----:B------:R-:W-:Y:S02]  /*0d90*/  FSETP.GEU.AND P3, PT, R11, RZ, PT ;  /* 0x000000ff0b00720b */ /* 0x000fe40003f6e000 */
[----:B------:R-:W-:Y:S02]  /*0da0*/  LOP3.LUT R6, R28, 0x30, RZ, 0xfc, !PT ;  /* 0x000000301c067812 */ /* 0x000fe400078efcff */
[----:B0-----:R-:W-:Y:S02]  /*0db0*/  FSEL R15, R26, RZ, P4 ;  /* 0x000000ff1a0f7208 */ /* 0x001fe40002000000 */
[C---:B------:R-:W-:Y:S01]  /*0dc0*/  FSETP.GEU.AND P4, PT, R32.reuse, RZ, PT ;  /* 0x000000ff2000720b */ /* 0x040fe20003f8e000 */
[----:B------:R0:W-:Y:S03]  /*0dd0*/  STS [R17+0x200], R8 ;  /* 0x0002000811007388 */ /* 0x0001e60000000800 */
[----:B------:R-:W-:-:S02]  /*0de0*/  FSEL R25, R32, RZ, P4 ;  /* 0x000000ff20197208 */ /* 0x000fc40002000000 */
[----:B------:R-:W-:Y:S01]  /*0df0*/  FSEL R32, R11, RZ, P3 ;  /* 0x000000ff0b207208 */ /* 0x000fe20001800000 */
[----:B------:R-:W-:Y:S01]  /*0e00*/  IMAD.HI R11, R6, 0x2aaaaaab, RZ ;  /* 0x2aaaaaab060b7827 */ /* 0x000fe200078e02ff */
[C---:B0-----:R-:W-:Y:S02]  /*0e10*/  LOP3.LUT R8, R28.reuse, 0x2c, RZ, 0xfc, !PT ;  /* 0x0000002c1c087812 */ /* 0x041fe400078efcff */
[----:B------:R-:W-:Y:S02]  /*0e20*/  LOP3.LUT R12, R28, 0x1c, RZ, 0xfc, !PT ;  /* 0x0000001c1c0c7812 */ /* 0x000fe400078efcff */
[----:B------:R-:W-:Y:S01]  /*0e30*/  SHF.R.U32.HI R26, RZ, 0x1f, R11 ;  /* 0x0000001fff1a7819 */ /* 0x000fe2000001160b */
[----:B------:R-:W-:Y:S01]  /*0e40*/  IMAD.HI R13, R8, 0x2aaaaaab, RZ ;  /* 0x2aaaaaab080d7827 */ /* 0x000fe200078e02ff */
[----:B------:R0:W-:Y:S02]  /*0e50*/  STS [R18+0x300], R15 ;  /* 0x0003000f12007388 */ /* 0x0001e40000000800 */
[----:B------:R-:W-:-:S02]  /*0e60*/  LEA.HI.SX32 R11, R11, R26, 0x1a ;  /* 0x0000001a0b0b7211 */ /* 0x000fc400078fd2ff */
[----:B------:R-:W-:Y:S01]  /*0e70*/  SHF.R.U32.HI R26, RZ, 0x1f, R13 ;  /* 0x0000001fff1a7819 */ /* 0x000fe2000001160d */
[----:B0-----:R-:W-:-:S03]  /*0e80*/  IMAD.HI R15, R12, 0x2aaaaaab, RZ ;  /* 0x2aaaaaab0c0f7827 */ /* 0x001fc600078e02ff */
[----:B------:R-:W-:Y:S02]  /*0e90*/  LEA.HI.SX32 R13, R13, R26, 0x1a ;  /* 0x0000001a0d0d7211 */ /* 0x000fe400078fd2ff */
[----:B------:R-:W-:Y:S01]  /*0ea0*/  SHF.R.U32.HI R26, RZ, 0x1f, R15 ;  /* 0x0000001fff1a7819 */ /* 0x000fe2000001160f */
[----:B------:R-:W-:Y:S01]  /*0eb0*/  STS [R21+0x40], R34 ;  /* 0x0000402215007388 */ /* 0x000fe20000000800 */
[----:B------:R-:W-:Y:S02]  /*0ec0*/  FSETP.GEU.AND P4, PT, R2, RZ, PT ;  /* 0x000000ff0200720b */ /* 0x000fe40003f8e000 */
[----:B------:R-:W-:Y:S01]  /*0ed0*/  LEA.HI.SX32 R15, R15, R26, 0x1a ;  /* 0x0000001a0f0f7211 */ /* 0x000fe200078fd2ff */
[----:B------:R0:W-:Y:S01]  /*0ee0*/  STS [R24+0x140], R25 ;  /* 0x0001401918007388 */ /* 0x0001e20000000800 */
[----:B------:R-:W-:Y:S02]  /*0ef0*/  FSETP.GEU.AND P5, PT, R22, RZ, PT ;  /* 0x000000ff1600720b */ /* 0x000fe40003fae000 */
[----:B------:R-:W-:-:S02]  /*0f00*/  FSEL R2, R2, RZ, P4 ;  /* 0x000000ff02027208 */ /* 0x000fc40002000000 */
[----:B------:R-:W-:Y:S02]  /*0f10*/  FSETP.GEU.AND P4, PT, R16, RZ, PT ;  /* 0x000000ff1000720b */ /* 0x000fe40003f8e000 */
[----:B------:R-:W-:Y:S01]  /*0f20*/  ISETP.LT.AND P3, PT, R12, 0x600, !P0 ;  /* 0x000006000c00780c */ /* 0x000fe20004761270 */
[----:B0-----:R-:W-:-:S04]  /*0f30*/  IMAD R25, R15, -0x180, R12 ;  /* 0xfffffe800f197824 */ /* 0x001fc800078e020c */
[----:B------:R-:W-:Y:S01]  /*0f40*/  IMAD R12, R25, 0x121, R0 ;  /* 0x00000121190c7824 */ /* 0x000fe200078e0200 */
[----:B------:R-:W-:Y:S02]  /*0f50*/  FSEL R25, R22, RZ, P5 ;  /* 0x000000ff16197208 */ /* 0x000fe40002800000 */
[----:B------:R-:W-:Y:S02]  /*0f60*/  FSETP.GEU.AND P5, PT, R30, RZ, PT ;  /* 0x000000ff1e00720b */ /* 0x000fe40003fae000 */
[----:B------:R-:W-:Y:S02]  /*0f70*/  FSEL R22, R16, RZ, P4 ;  /* 0x000000ff10167208 */ /* 0x000fe40002000000 */
[----:B------:R-:W-:Y:S01]  /*0f80*/  FSETP.GEU.AND P4, PT, R4, RZ, PT ;  /* 0x000000ff0400720b */ /* 0x000fe20003f8e000 */
[----:B------:R-:W-:Y:S01]  /*0f90*/  STS [R17+0x240], R32 ;  /* 0x0002402011007388 */ /* 0x000fe20000000800 */
[----:B------:R-:W-:Y:S01]  /*0fa0*/  FSEL R27, R30, RZ, P5 ;  /* 0x000000ff1e1b7208 */ /* 0x000fe20002800000 */
[----:B------:R-:W-:Y:S01]  /*0fb0*/  IMAD R15, R15, 0x36300, R12 ;  /* 0x000363000f0f7824 */ /* 0x000fe200078e020c */
[----:B------:R-:W-:Y:S01]  /*0fc0*/  FSEL R30, R4, RZ, P4 ;  /* 0x000000ff041e7208 */ /* 0x000fe20002000000 */
[----:B------:R0:W-:Y:S01]  /*0fd0*/  STS [R18+0x340], R25 ;  /* 0x0003401912007388 */ /* 0x0001e20000000800 */
[----:B------:R-:W-:-:S02]  /*0fe0*/  FSETP.GEU.AND P5, PT, R20, RZ, PT ;  /* 0x000000ff1400720b */ /* 0x000fc40003fae000 */
[C---:B------:R-:W-:Y:S01]  /*0ff0*/  LOP3.LUT R4, R28.reuse, 0x28, RZ, 0xfc, !PT ;  /* 0x000000281c047812 */ /* 0x040fe200078efcff */
[----:B------:R1:W-:Y:S01]  /*1000*/  STS [R21+0x80], R2 ;  /* 0x0000800215007388 */ /* 0x0003e20000000800 */
[----:B------:R-:W-:Y:S02]  /*1010*/  LOP3.LUT R12, R28, 0x24, RZ, 0xfc, !PT ;  /* 0x000000241c0c7812 */ /* 0x000fe400078efcff */
[----:B------:R-:W-:Y:S01]  /*1020*/  FSEL R29, R20, RZ, P5 ;  /* 0x000000ff141d7208 */ /* 0x000fe20002800000 */
[----:B------:R-:W-:Y:S01]  /*1030*/  STS [R24+0x180], R27 ;  /* 0x0001801b18007388 */ /* 0x000fe20000000800 */
[----:B------:R-:W-:Y:S01]  /*1040*/  FSETP.GEU.AND P5, PT, R10, RZ, PT ;  /* 0x000000ff0a00720b */ /* 0x000fe20003fae000 */
[----:B0-----:R-:W-:Y:S01]  /*1050*/  IMAD.HI R25, R4, 0x2aaaaaab, RZ ;  /* 0x2aaaaaab04197827 */ /* 0x001fe200078e02ff */
[----:B-1----:R-:W-:Y:S01]  /*1060*/  LOP3.LUT R2, R28, 0x18, RZ, 0xfc, !PT ;  /* 0x000000181c027812 */ /* 0x002fe200078efcff */
[----:B------:R0:W-:Y:S02]  /*1070*/  STS [R17+0x280], R22 ;  /* 0x0002801611007388 */ /* 0x0001e40000000800 */
[----:B------:R-:W-:Y:S01]  /*1080*/  IMAD.HI R16, R12, 0x2aaaaaab, RZ ;  /* 0x2aaaaaab0c107827 */ /* 0x000fe200078e02ff */
[----:B------:R-:W-:Y:S01]  /*1090*/  FSEL R31, R10, RZ, P5 ;  /* 0x000000ff0a1f7208 */ /* 0x000fe20002800000 */
[----:B------:R1:W-:Y:S01]  /*10a0*/  STS [R18+0x380], R29 ;  /* 0x0003801d12007388 */ /* 0x0003e20000000800 */
[----:B------:R-:W-:Y:S01]  /*10b0*/  SHF.R.U32.HI R10, RZ, 0x1f, R25 ;  /* 0x0000001fff0a7819 */ /* 0x000fe20000011619 */
[----:B0-----:R-:W-:Y:S01]  /*10c0*/  IMAD.HI R22, R2, 0x2aaaaaab, RZ ;  /* 0x2aaaaaab02167827 */ /* 0x001fe200078e02ff */
[----:B------:R-:W-:-:S02]  /*10d0*/  SHF.R.U32.HI R27, RZ, 0x1f, R16 ;  /* 0x0000001fff1b7819 */ /* 0x000fc40000011610 */
[----:B------:R-:W-:Y:S02]  /*10e0*/  FSETP.GEU.AND P4, PT, R23, RZ, PT ;  /* 0x000000ff1700720b */ /* 0x000fe40003f8e000 */
[----:B-1----:R-:W-:Y:S01]  /*10f0*/  SHF.R.U32.HI R29, RZ, 0x1f, R22 ;  /* 0x0000001fff1d7819 */ /* 0x002fe20000011616 */
[----:B------:R0:W-:Y:S01]  /*1100*/  STS [R21+0xc0], R30 ;  /* 0x0000c01e15007388 */ /* 0x0001e20000000800 */
[----:B------:R-:W-:Y:S02]  /*1110*/  LEA.HI.SX32 R25, R25, R10, 0x1a ;  /* 0x0000000a19197211 */ /* 0x000fe400078fd2ff */
[----:B------:R-:W-:Y:S02]  /*1120*/  FSEL R10, R23, RZ, P4 ;  /* 0x000000ff170a7208 */ /* 0x000fe40002000000 */
[----:B------:R-:W-:Y:S02]  /*1130*/  FSETP.GEU.AND P4, PT, R14, RZ, PT ;  /* 0x000000ff0e00720b */ /* 0x000fe40003f8e000 */
[----:B0-----:R-:W-:-:S02]  /*1140*/  LEA.HI.SX32 R21, R16, R27, 0x1a ;  /* 0x0000001b10157211 */ /* 0x001fc400078fd2ff */
[----:B------:R-:W-:Y:S02]  /*1150*/  LEA.HI.SX32 R27, R22, R29, 0x1a ;  /* 0x0000001d161b7211 */ /* 0x000fe400078fd2ff */
[----:B------:R-:W-:Y:S02]  /*1160*/  LOP3.LUT R22, R28, 0x10, RZ, 0xfc, !PT ;  /* 0x000000101c167812 */ /* 0x000fe400078efcff */
[----:B------:R-:W-:Y:S02]  /*1170*/  FSEL R35, R14, RZ, P4 ;  /* 0x000000ff0e237208 */ /* 0x000fe40002000000 */
[----:B------:R-:W-:Y:S01]  /*1180*/  LOP3.LUT R14, R28, 0xc, RZ, 0xfc, !PT ;  /* 0x0000000c1c0e7812 */ /* 0x000fe200078efcff */
[----:B------:R-:W-:Y:S01]  /*1190*/  IMAD.HI R29, R22, 0x2aaaaaab, RZ ;  /* 0x2aaaaaab161d7827 */ /* 0x000fe200078e02ff */
[----:B------:R0:W-:Y:S01]  /*11a0*/  STS [R24+0x1c0], R31 ;  /* 0x0001c01f18007388 */ /* 0x0001e20000000800 */
[----:B------:R-:W-:Y:S02]  /*11b0*/  ISETP.LT.AND P4, PT, R2, 0x600, !P0 ;  /* 0x000006000200780c */ /* 0x000fe40004781270 */
[----:B------:R-:W-:Y:S01]  /*11c0*/  IMAD R33, R27, -0x180, R2 ;  /* 0xfffffe801b217824 */ /* 0x000fe200078e0202 */
[----:B------:R-:W-:Y:S01]  /*11d0*/  SHF.R.U32.HI R2, RZ, 0x1f, R29 ;  /* 0x0000001fff027819 */ /* 0x000fe2000001161d */
[----:B0-----:R-:W-:Y:S01]  /*11e0*/  IMAD.HI R31, R14, 0x2aaaaaab, RZ ;  /* 0x2aaaaaab0e1f7827 */ /* 0x001fe200078e02ff */
[----:B------:R-:W-:-:S02]  /*11f0*/  LOP3.LUT R24, R28, 0x8, RZ, 0xfc, !PT ;  /* 0x000000081c187812 */ /* 0x000fc400078efcff */
[----:B------:R-:W-:Y:S01]  /*1200*/  LEA.HI.SX32 R29, R29, R2, 0x1a ;  /* 0x000000021d1d7211 */ /* 0x000fe200078fd2ff */
[----:B------:R-:W-:Y:S01]  /*1210*/  IMAD R16, R33, 0x121, R0 ;  /* 0x0000012121107824 */ /* 0x000fe200078e0200 */
[----:B------:R-:W-:Y:S01]  /*1220*/  SHF.R.U32.HI R2, RZ, 0x1f, R31 ;  /* 0x0000001fff027819 */ /* 0x000fe2000001161f */
[----:B------:R-:W-:Y:S01]  /*1230*/  IMAD.HI R33, R24, 0x2aaaaaab, RZ ;  /* 0x2aaaaaab18217827 */ /* 0x000fe200078e02ff */
[----:B------:R0:W-:Y:S02]  /*1240*/  STS [R17+0x2c0], R10 ;  /* 0x0002c00a11007388 */ /* 0x0001e40000000800 */
[----:B------:R-:W-:Y:S02]  /*1250*/  LEA.HI.SX32 R31, R31, R2, 0x1a ;  /* 0x000000021f1f7211 */ /* 0x000fe400078fd2ff */
[----:B------:R-:W-:Y:S02]  /*1260*/  LOP3.LUT R2, R28, 0x4, RZ, 0xfc, !PT ;  /* 0x000000041c027812 */ /* 0x000fe400078efcff */
[----:B0-----:R-:W-:-:S04]  /*1270*/  SHF.R.U32.HI R10, RZ, 0x1f, R33 ;  /* 0x0000001fff0a7819 */ /* 0x001fc80000011621 */
[----:B------:R-:W-:Y:S01]  /*1280*/  LEA.HI.SX32 R33, R33, R10, 0x1a ;  /* 0x0000000a21217211 */ /* 0x000fe200078fd2ff */
[----:B------:R-:W-:-:S05]  /*1290*/  IMAD.HI R10, R2, 0x2aaaaaab, RZ ;  /* 0x2aaaaaab020a7827 */ /* 0x000fca00078e02ff */
[----:B------:R-:W-:-:S04]  /*12a0*/  SHF.R.U32.HI R17, RZ, 0x1f, R10 ;  /* 0x0000001fff117819 */ /* 0x000fc8000001160a */
[----:B------:R-:W-:Y:S01]  /*12b0*/  LEA.HI.SX32 R17, R10, R17, 0x1a ;  /* 0x000000110a117211 */ /* 0x000fe200078fd2ff */
[----:B------:R0:W-:Y:S01]  /*12c0*/  STS [R18+0x3c0], R35 ;  /* 0x0003c02312007388 */ /* 0x0001e20000000800 */
[----:B------:R-:W-:Y:S01]  /*12d0*/  BAR.SYNC.DEFER_BLOCKING 0x0 ;  /* 0x0000000000007b1d */ /* 0x000fe20000010000 */
[----:B------:R-:W-:Y:S02]  /*12e0*/  ISETP.LT.AND P5, PT, R2, 0x600, !P0 ;  /* 0x000006000200780c */ /* 0x000fe400047a1270 */
[----:B0-----:R-:W-:-:S04]  /*12f0*/  IMAD R35, R17, -0x180, R2 ;  /* 0xfffffe8011237824 */ /* 0x001fc800078e0202 */
[----:B------:R-:W-:-:S04]  /*1300*/  IMAD R2, R35, 0x121, R0 ;  /* 0x0000012123027824 */ /* 0x000fc800078e0200 */
[----:B------:R-:W-:Y:S02]  /*1310*/  IMAD R35, R17, 0x36300, R2 ;  /* 0x0003630011237824 */ /* 0x000fe400078e0202 */
[----:B------:R-:W-:-:S05]  /*1320*/  IMAD.HI R2, R28, 0x2aaaaaab, RZ ;  /* 0x2aaaaaab1c027827 */ /* 0x000fca00078e02ff */
[----:B------:R-:W-:-:S04]  /*1330*/  SHF.R.U32.HI R17, RZ, 0x1f, R2 ;  /* 0x0000001fff117819 */ /* 0x000fc80000011602 */
[----:B------:R-:W-:-:S05]  /*1340*/  LEA.HI.SX32 R17, R2, R17, 0x1a ;  /* 0x0000001102117211 */ /* 0x000fca00078fd2ff */
[----:B------:R-:W-:-:S04]  /*1350*/  IMAD R37, R17, -0x180, R28 ;  /* 0xfffffe8011257824 */ /* 0x000fc800078e021c */
[----:B------:R-:W-:-:S04]  /*1360*/  IMAD R2, R37, 0x121, R0 ;  /* 0x0000012125027824 */ /* 0x000fc800078e0200 */
[----:B------:R-:W-:Y:S01]  /*1370*/  IMAD R17, R17, 0x36300, R2 ;  /* 0x0003630011117824 */ /* 0x000fe200078e0202 */
[----:B------:R-:W-:-:S04]  /*1380*/  SHF.R.U32.HI R2, RZ, 0x4, R3 ;  /* 0x00000004ff027819 */ /* 0x000fc80000011603 */
[----:B------:R-:W-:Y:S02]  /*1390*/  LOP3.LUT R2, R2, 0xc, RZ, 0xc0, !PT ;  /* 0x0000000c02027812 */ /* 0x000fe400078ec0ff */
[----:B------:R-:W-:-:S03]  /*13a0*/  LOP3.LUT R10, R3, 0xff, RZ, 0xc0, !PT ;  /* 0x000000ff030a7812 */ /* 0x000fc600078ec0ff */
[----:B------:R-:W-:-:S04]  /*13b0*/  VIADD R3, R2, UR4 ;  /* 0x0000000402037c36 */ /* 0x000fc80008000000 */
[----:B------:R-:W-:Y:S02]  /*13c0*/  IMAD R18, R10, 0x4, R3 ;  /* 0x000000040a127824 */ /* 0x000fe400078e0203 */
[----:B------:R-:W0:Y:S03]  /*13d0*/  LDC.64 R2, c[0x0][0x238] ;  /* 0x00008e00ff027b82 */ /* 0x000e260000000a00 */
[----:B------:R-:W1:Y:S01]  /*13e0*/  LDS R37, [R18] ;  /* 0x0000000012257984 */ /* 0x000e620000000800 */
[----:B------:R-:W-:Y:S01]  /*13f0*/  IMAD R27, R27, 0x36300, R16 ;  /* 0x000363001b1b7824 */ /* 0x000fe200078e0210 */
[----:B------:R-:W-:-:S05]  /*1400*/  LOP3.LUT R20, R28, 0x14, RZ, 0xfc, !PT ;  /* 0x000000141c147812 */ /* 0x000fca00078efcff */
[----:B------:R-:W-:-:S04]  /*1410*/  IMAD.HI R26, R20, 0x2aaaaaab, RZ ;  /* 0x2aaaaaab141a7827 */ /* 0x000fc800078e02ff */
[----:B0-----:R-:W-:Y:S01]  /*1420*/  IMAD.WIDE R16, R17, 0x4, R2 ;  /* 0x0000000411107825 */ /* 0x001fe200078e0202 */
[----:B------:R-:W-:-:S04]  /*1430*/  SHF.R.U32.HI R23, RZ, 0x1f, R26 ;  /* 0x0000001fff177819 */ /* 0x000fc8000001161a */
[----:B-1----:R0:W-:Y:S01]  /*1440*/  @P6 STG.E desc[UR6][R16.64], R37 ;  /* 0x0000002510006986 */ /* 0x0021e2000c101906 */
[----:B------:R-:W-:Y:S02]  /*1450*/  ISETP.NE.AND P6, PT, R19, RZ, PT ;  /* 0x000000ff1300720c */ /* 0x000fe40003fc5270 */
[----:B------:R-:W-:-:S04]  /*1460*/  LOP3.LUT R19, R10, 0x100, RZ, 0xfc, !PT ;  /* 0x000001000a137812 */ /* 0x000fc800078efcff */
[----:B------:R-:W-:-:S04]  /*1470*/  SHF.R.U32.HI R19, RZ, 0x4, R19 ;  /* 0x00000004ff137819 */ /* 0x000fc80000011613 */
[----:B------:R-:W-:Y:S02]  /*1480*/  LOP3.LUT R19, R19, 0x1c, RZ, 0xc0, !PT ;  /* 0x0000001c13137812 */ /* 0x000fe400078ec0ff */
[----:B------:R-:W-:-:S03]  /*1490*/  LEA.HI.SX32 R23, R26, R23, 0x1a ;  /* 0x000000171a177211 */ /* 0x000fc600078fd2ff */
[----:B------:R-:W-:-:S04]  /*14a0*/  VIADD R19, R19, UR4 ;  /* 0x0000000413137c36 */ /* 0x000fc80008000000 */
[----:B------:R-:W-:Y:S02]  /*14b0*/  IMAD R26, R10, 0x4, R19 ;  /* 0x000000040a1a7824 */ /* 0x000fe400078e0213 */
[----:B------:R-:W-:-:S04]  /*14c0*/  IMAD.WIDE R18, R35, 0x4, R2 ;  /* 0x0000000423127825 */ /* 0x000fc800078e0202 */
[----:B------:R-:W-:Y:S01]  /*14d0*/  IMAD R35, R33, -0x180, R24 ;  /* 0xfffffe8021237824 */ /* 0x000fe200078e0218 */
[----:B------:R-:W1:Y:S03]  /*14e0*/  LDS R26, [R26+0x400] ;  /* 0x000400001a1a7984 */ /* 0x000e660000000800 */
[----:B0-----:R-:W-:-:S04]  /*14f0*/  IMAD R16, R35, 0x121, R0 ;  /* 0x0000012123107824 */ /* 0x001fc800078e0200 */
[----:B------:R-:W-:Y:S01]  /*1500*/  IMAD R17, R33, 0x36300, R16 ;  /* 0x0003630021117824 */ /* 0x000fe200078e0210 */
[----:B------:R-:W-:-:S04]  /*1510*/  LOP3.LUT R16, R10, 0x200, RZ, 0xfc, !PT ;  /* 0x000002000a107812 */ /* 0x000fc800078efcff */
[----:B------:R-:W-:-:S04]  /*1520*/  SHF.R.U32.HI R16, RZ, 0x4, R16 ;  /* 0x00000004ff107819 */ /* 0x000fc80000011610 */
[----:B------:R-:W-:-:S05]  /*1530*/  LOP3.LUT R16, R16, 0x2c, RZ, 0xc0, !PT ;  /* 0x0000002c10107812 */ /* 0x000fca00078ec0ff */
[----:B------:R-:W-:-:S04]  /*1540*/  VIADD R33, R16, UR4 ;  /* 0x0000000410217c36 */ /* 0x000fc80008000000 */
[----:B------:R-:W-:-:S06]  /*1550*/  IMAD R33, R10, 0x4, R33 ;  /* 0x000000040a217824 */ /* 0x000fcc00078e0221 */
[----:B------:R-:W0:Y:S04]  /*1560*/  LDS R33, [R33+0x800] ;  /* 0x0008000021217984 */ /* 0x000e280000000800 */
[----:B-1----:R1:W-:Y:S01]  /*1570*/  @P5 STG.E desc[UR6][R18.64], R26 ;  /* 0x0000001a12005986 */ /* 0x0023e2000c101906 */
[----:B------:R-:W-:Y:S01]  /*1580*/  ISETP.LT.AND P5, PT, R24, 0x600, !P0 ;  /* 0x000006001800780c */ /* 0x000fe200047a1270 */
[----:B------:R-:W-:-:S04]  /*1590*/  IMAD.WIDE R16, R17, 0x4, R2 ;  /* 0x0000000411107825 */ /* 0x000fc800078e0202 */
[----:B-1----:R-:W-:-:S08]  /*15a0*/  IMAD R19, R31, -0x180, R14 ;  /* 0xfffffe801f137824 */ /* 0x002fd000078e020e */
[----:B0-----:R-:W-:Y:S01]  /*15b0*/  @P5 STG.E desc[UR6][R16.64], R33 ;  /* 0x0000002110005986 */ /* 0x001fe2000c101906 */
[----:B------:R-:W-:Y:S01]  /*15c0*/  ISETP.LT.AND P5, PT, R14, 0x600, !P0 ;  /* 0x000006000e00780c */ /* 0x000fe200047a1270 */
[----:B------:R-:W-:-:S04]  /*15d0*/  IMAD R14, R19, 0x121, R0 ;  /* 0x00000121130e7824 */ /* 0x000fc800078e0200 */
[----:B------:R-:W-:Y:S01]  /*15e0*/  IMAD R31, R31, 0x36300, R14 ;  /* 0x000363001f1f7824 */ /* 0x000fe200078e020e */
[----:B------:R-:W-:-:S04]  /*15f0*/  LOP3.LUT R14, R10, 0x300, RZ, 0xfc, !PT ;  /* 0x000003000a0e7812 */ /* 0x000fc800078efcff */
[----:B------:R-:W-:-:S04]  /*1600*/  SHF.R.U32.HI R14, RZ, 0x4, R14 ;  /* 0x00000004ff0e7819 */ /* 0x000fc8000001160e */
[----:B------:R-:W-:-:S05]  /*1610*/  LOP3.LUT R14, R14, 0x3c, RZ, 0xc0, !PT ;  /* 0x0000003c0e0e7812 */ /* 0x000fca00078ec0ff */
[----:B------:R-:W-:-:S04]  /*1620*/  VIADD R19, R14, UR4 ;  /* 0x000000040e137c36 */ /* 0x000fc80008000000 */
[----:B------:R-:W-:Y:S02]  /*1630*/  IMAD R18, R10, 0x4, R19 ;  /* 0x000000040a127824 */ /* 0x000fe400078e0213 */
[----:B------:R-:W-:-:S03]  /*1640*/  IMAD R19, R29, -0x180, R22 ;  /* 0xfffffe801d137824 */ /* 0x000fc600078e0216 */
[----:B------:R0:W1:Y:S01]  /*1650*/  LDS R35, [R18+0xc00] ;  /* 0x000c000012237984 */ /* 0x0000620000000800 */
[----:B------:R-:W-:-:S04]  /*1660*/  IMAD R14, R19, 0x121, R0 ;  /* 0x00000121130e7824 */ /* 0x000fc800078e0200 */
[----:B------:R-:W-:Y:S01]  /*1670*/  IMAD R29, R29, 0x36300, R14 ;  /* 0x000363001d1d7824 */ /* 0x000fe200078e020e */
[----:B------:R-:W-:-:S04]  /*1680*/  LOP3.LUT R14, R10, 0x400, RZ, 0xfc, !PT ;  /* 0x000004000a0e7812 */ /* 0x000fc800078efcff */
[----:B------:R-:W-:-:S04]  /*1690*/  SHF.R.U32.HI R14, RZ, 0x4, R14 ;  /* 0x00000004ff0e7819 */ /* 0x000fc8000001160e */
[----:B------:R-:W-:-:S05]  /*16a0*/  LOP3.LUT R14, R14, 0x4c, RZ, 0xc0, !PT ;  /* 0x0000004c0e0e7812 */ /* 0x000fca00078ec0ff */
[----:B------:R-:W-:-:S04]  /*16b0*/  VIADD R19, R14, UR4 ;  /* 0x000000040e137c36 */ /* 0x000fc80008000000 */
[----:B0-----:R-:W-:Y:S02]  /*16c0*/  IMAD R18, R10, 0x4, R19 ;  /* 0x000000040a127824 */ /* 0x001fe400078e0213 */
[----:B------:R-:W-:-:S03]  /*16d0*/  IMAD.WIDE R16, R31, 0x4, R2 ;  /* 0x000000041f107825 */ /* 0x000fc600078e0202 */
[----:B------:R-:W0:Y:S01]  /*16e0*/  LDS R31, [R18+0x1000] ;  /* 0x00100000121f7984 */ /* 0x000e220000000800 */
[----:B------:R-:W-:-:S04]  /*16f0*/  IMAD R19, R23, -0x180, R20 ;  /* 0xfffffe8017137824 */ /* 0x000fc800078e0214 */
[----:B------:R-:W-:Y:S01]  /*1700*/  IMAD R14, R19, 0x121, R0 ;  /* 0x00000121130e7824 */ /* 0x000fe200078e0200 */
[----:B-1----:R1:W-:Y:S01]  /*1710*/  @P5 STG.E desc[UR6][R16.64], R35 ;  /* 0x0000002310005986 */ /* 0x0023e2000c101906 */
[----:B------:R-:W-:Y:S02]  /*1720*/  ISETP.LT.AND P5, PT, R22, 0x600, !P0 ;  /* 0x000006001600780c */ /* 0x000fe400047a1270 */
[----:B------:R-:W-:Y:S01]  /*1730*/  IMAD R23, R23, 0x36300, R14 ;  /* 0x0003630017177824 */ /* 0x000fe200078e020e */
[C---:B------:R-:W-:Y:S02]  /*1740*/  LOP3.LUT R14, R10.reuse, 0x500, RZ, 0xfc, !PT ;  /* 0x000005000a0e7812 */ /* 0x040fe400078efcff */
[----:B------:R-:W-:Y:S02]  /*1750*/  LOP3.LUT R19, R10, 0x600, RZ, 0xfc, !PT ;  /* 0x000006000a137812 */ /* 0x000fe400078efcff */
[----:B------:R-:W-:Y:S01]  /*1760*/  SHF.R.U32.HI R14, RZ, 0x4, R14 ;  /* 0x00000004ff0e7819 */ /* 0x000fe2000001160e */
[----:B-1----:R-:W-:-:S03]  /*1770*/  IMAD.WIDE R16, R29, 0x4, R2 ;  /* 0x000000041d107825 */ /* 0x002fc600078e0202 */
[----:B------:R-:W-:Y:S02]  /*1780*/  LOP3.LUT R14, R14, 0x5c, RZ, 0xc0, !PT ;  /* 0x0000005c0e0e7812 */ /* 0x000fe400078ec0ff */
[----:B------:R-:W-:-:S04]  /*1790*/  SHF.R.U32.HI R19, RZ, 0x4, R19 ;  /* 0x00000004ff137819 */ /* 0x000fc80000011613 */
[----:B------:R-:W-:Y:S01]  /*17a0*/  LOP3.LUT R19, R19, 0x6c, RZ, 0xc0, !PT ;  /* 0x0000006c13137812 */ /* 0x000fe200078ec0ff */
[----:B0-----:R0:W-:Y:S01]  /*17b0*/  @P5 STG.E desc[UR6][R16.64], R31 ;  /* 0x0000001f10005986 */ /* 0x0011e2000c101906 */
[----:B------:R-:W-:Y:S02]  /*17c0*/  ISETP.LT.AND P5, PT, R20, 0x600, !P0 ;  /* 0x000006001400780c */ /* 0x000fe400047a1270 */
[----:B------:R-:W-:-:S04]  /*17d0*/  LOP3.LUT R20, R10, 0x700, RZ, 0xfc, !PT ;  /* 0x000007000a147812 */ /* 0x000fc800078efcff */
[----:B------:R-:W-:Y:S02]  /*17e0*/  SHF.R.U32.HI R20, RZ, 0x4, R20 ;  /* 0x00000004ff147819 */ /* 0x000fe40000011614 */
[----:B0-----:R-:W-:Y:S01]  /*17f0*/  IADD3 R17, R14, UR4, RZ ;  /* 0x000000040e117c10 */ /* 0x001fe2000fffe0ff */
[----:B------:R-:W-:Y:S01]  /*1800*/  VIADD R19, R19, UR4 ;  /* 0x0000000413137c36 */ /* 0x000fe20008000000 */
[----:B------:R-:W-:-:S03]  /*1810*/  LOP3.LUT R14, R20, 0x7c, RZ, 0xc0, !PT ;  /* 0x0000007c140e7812 */ /* 0x000fc600078ec0ff */
[----:B------:R-:W-:Y:S02]  /*1820*/  IMAD R20, R10, 0x4, R17 ;  /* 0x000000040a147824 */ /* 0x000fe400078e0211 */
[----:B------:R-:W-:Y:S02]  /*1830*/  VIADD R17, R14, UR4 ;  /* 0x000000040e117c36 */ /* 0x000fe40008000000 */
[C---:B------:R-:W-:Y:S01]  /*1840*/  IMAD R22, R10.reuse, 0x4, R19 ;  /* 0x000000040a167824 */ /* 0x040fe200078e0213 */
[----:B------:R0:W1:Y:S01]  /*1850*/  LDS R29, [R20+0x1400] ;  /* 0x00140000141d7984 */ /* 0x0000620000000800 */
[----:B------:R-:W-:-:S03]  /*1860*/  IMAD R24, R10, 0x4, R17 ;  /* 0x000000040a187824 */ /* 0x000fc600078e0211 */
[----:B------:R2:W3:Y:S04]  /*1870*/  LDS R31, [R22+0x1800] ;  /* 0x00180000161f7984 */ /* 0x0004e80000000800 */
[----:B------:R4:W5:Y:S01]  /*1880*/  LDS R33, [R24+0x1c00] ;  /* 0x001c000018217984 */ /* 0x0009620000000800 */
[----:B------:R-:W-:Y:S01]  /*1890*/  LOP3.LUT R14, R10, 0x800, RZ, 0xfc, !PT ;  /* 0x000008000a0e7812 */ /* 0x000fe200078efcff */
[----:B------:R-:W-:-:S03]  /*18a0*/  IMAD.WIDE R16, R23, 0x4, R2 ;  /* 0x0000000417107825 */ /* 0x000fc600078e0202 */
[----:B------:R-:W-:-:S04]  /*18b0*/  SHF.R.U32.HI R23, RZ, 0x4, R14 ;  /* 0x00000004ff177819 */ /* 0x000fc8000001160e */
[----:B------:R-:W-:Y:S01]  /*18c0*/  LOP3.LUT R23, R23, 0x8c, RZ, 0xc0, !PT ;  /* 0x0000008c17177812 */ /* 0x000fe200078ec0ff */
[--C-:B------:R-:W-:Y:S01]  /*18d0*/  IMAD.WIDE R18, R27, 0x4, R2.reuse ;  /* 0x000000041b127825 */ /* 0x100fe200078e0202 */
[C---:B0-----:R-:W-:Y:S02]  /*18e0*/  LOP3.LUT R20, R10.reuse, 0x900, RZ, 0xfc, !PT ;  /* 0x000009000a147812 */ /* 0x041fe400078efcff */
[C---:B--2---:R-:W-:Y:S01]  /*18f0*/  LOP3.LUT R22, R10.reuse, 0xa00, RZ, 0xfc, !PT ;  /* 0x00000a000a167812 */ /* 0x044fe200078efcff */
[----:B------:R-:W-:Y:S01]  /*1900*/  VIADD R23, R23, UR4 ;  /* 0x0000000417177c36 */ /* 0x000fe20008000000 */
[C---:B----4-:R-:W-:Y:S01]  /*1910*/  LOP3.LUT R24, R10.reuse, 0xb00, RZ, 0xfc, !PT ;  /* 0x00000b000a187812 */ /* 0x050fe200078efcff */
[----:B------:R-:W-:Y:S01]  /*1920*/  IMAD.WIDE R14, R15, 0x4, R2 ;  /* 0x000000040f0e7825 */ /* 0x000fe200078e0202 */
[C---:B------:R-:W-:Y:S02]  /*1930*/  LOP3.LUT R26, R10.reuse, 0xe00, RZ, 0xfc, !PT ;  /* 0x00000e000a1a7812 */ /* 0x040fe400078efcff */
[----:B------:R-:W-:Y:S01]  /*1940*/  SHF.R.U32.HI R20, RZ, 0x4, R20 ;  /* 0x00000004ff147819 */ /* 0x000fe20000011614 */
[----:B------:R-:W-:Y:S01]  /*1950*/  IMAD R23, R10, 0x4, R23 ;  /* 0x000000040a177824 */ /* 0x000fe200078e0217 */
[----:B------:R-:W-:-:S02]  /*1960*/  SHF.R.U32.HI R22, RZ, 0x4, R22 ;  /* 0x00000004ff167819 */ /* 0x000fc40000011616 */
[----:B------:R-:W-:Y:S02]  /*1970*/  SHF.R.U32.HI R24, RZ, 0x4, R24 ;  /* 0x00000004ff187819 */ /* 0x000fe40000011618 */
[----:B------:R-:W-:Y:S01]  /*1980*/  SHF.R.U32.HI R26, RZ, 0x4, R26 ;  /* 0x00000004ff1a7819 */ /* 0x000fe2000001161a */
[----:B------:R-:W0:Y:S04]  /*1990*/  LDS R27, [R23+0x2000] ;  /* 0x00200000171b7984 */ /* 0x000e280000000800 */
[----:B-1----:R1:W-:Y:S01]  /*19a0*/  @P5 STG.E desc[UR6][R16.64], R29 ;  /* 0x0000001d10005986 */ /* 0x0023e2000c101906 */
[----:B------:R-:W-:-:S03]  /*19b0*/  LOP3.LUT R20, R20, 0x9c, RZ, 0xc0, !PT ;  /* 0x0000009c14147812 */ /* 0x000fc600078ec0ff */
[----:B---3--:R2:W-:Y:S01]  /*19c0*/  @P4 STG.E desc[UR6][R18.64], R31 ;  /* 0x0000001f12004986 */ /* 0x0085e2000c101906 */
[----:B------:R-:W-:Y:S02]  /*19d0*/  LOP3.LUT R22, R22, 0xac, RZ, 0xc0, !PT ;  /* 0x000000ac16167812 */ /* 0x000fe400078ec0ff */
[C---:B-1----:R-:W-:Y:S02]  /*19e0*/  LOP3.LUT R16, R10.reuse, 0xc00, RZ, 0xfc, !PT ;  /* 0x00000c000a107812 */ /* 0x042fe400078efcff */
[C---:B------:R-:W-:Y:S02]  /*19f0*/  LOP3.LUT R17, R10.reuse, 0xd00, RZ, 0xfc, !PT ;  /* 0x00000d000a117812 */ /* 0x040fe400078efcff */
[----:B--2---:R-:W-:Y:S02]  /*1a00*/  LOP3.LUT R18, R10, 0xf00, RZ, 0xfc, !PT ;  /* 0x00000f000a127812 */ /* 0x004fe400078efcff */
[----:B------:R-:W-:Y:S02]  /*1a10*/  SHF.R.U32.HI R16, RZ, 0x4, R16 ;  /* 0x00000004ff107819 */ /* 0x000fe40000011610 */
[----:B------:R-:W-:Y:S01]  /*1a20*/  SHF.R.U32.HI R17, RZ, 0x4, R17 ;  /* 0x00000004ff117819 */ /* 0x000fe20000011611 */
[----:B-----5:R1:W-:Y:S01]  /*1a30*/  @P3 STG.E desc[UR6][R14.64], R33 ;  /* 0x000000210e003986 */ /* 0x0203e2000c101906 */
[----:B------:R-:W-:-:S02]  /*1a40*/  LOP3.LUT R24, R24, 0xbc, RZ, 0xc0, !PT ;  /* 0x000000bc18187812 */ /* 0x000fc400078ec0ff */
[----:B------:R-:W-:Y:S02]  /*1a50*/  LOP3.LUT R16, R16, 0xcc, RZ, 0xc0, !PT ;  /* 0x000000cc10107812 */ /* 0x000fe400078ec0ff */
[----:B------:R-:W-:Y:S01]  /*1a60*/  LOP3.LUT R26, R26, 0xec, RZ, 0xc0, !PT ;  /* 0x000000ec1a1a7812 */ /* 0x000fe200078ec0ff */
[----:B------:R-:W-:Y:S01]  /*1a70*/  VIADD R19, R24, UR4 ;  /* 0x0000000418137c36 */ /* 0x000fe20008000000 */
[----:B------:R-:W-:Y:S02]  /*1a80*/  IADD3 R29, R16, UR4, RZ ;  /* 0x00000004101d7c10 */ /* 0x000fe4000fffe0ff */
[----:B-1----:R-:W-:Y:S02]  /*1a90*/  SHF.R.U32.HI R14, RZ, 0x4, R18 ;  /* 0x00000004ff0e7819 */ /* 0x002fe40000011612 */
[----:B------:R-:W-:Y:S01]  /*1aa0*/  LOP3.LUT R18, R17, 0xdc, RZ, 0xc0, !PT ;  /* 0x000000dc11127812 */ /* 0x000fe200078ec0ff */
[----:B------:R-:W-:Y:S02]  /*1ab0*/  VIADD R15, R20, UR4 ;  /* 0x00000004140f7c36 */ /* 0x000fe40008000000 */
[----:B------:R-:W-:-:S02]  /*1ac0*/  VIADD R17, R22, UR4 ;  /* 0x0000000416117c36 */ /* 0x000fc40008000000 */
[----:B------:R-:W-:Y:S02]  /*1ad0*/  VIADD R31, R18, UR4 ;  /* 0x00000004121f7c36 */ /* 0x000fe40008000000 */
[----:B------:R-:W-:Y:S02]  /*1ae0*/  IMAD R15, R10, 0x4, R15 ;  /* 0x000000040a0f7824 */ /* 0x000fe400078e020f */
[----:B------:R-:W-:Y:S02]  /*1af0*/  VIADD R33, R26, UR4 ;  /* 0x000000041a217c36 */ /* 0x000fe40008000000 */
[C---:B------:R-:W-:Y:S01]  /*1b00*/  IMAD R20, R10.reuse, 0x4, R17 ;  /* 0x000000040a147824 */ /* 0x040fe200078e0211 */
[----:B------:R1:W2:Y:S01]  /*1b10*/  LDS R23, [R15+0x2400] ;  /* 0x002400000f177984 */ /* 0x0002a20000000800 */
[C---:B------:R-:W-:Y:S02]  /*1b20*/  IMAD R19, R10.reuse, 0x4, R19 ;  /* 0x000000040a137824 */ /* 0x040fe400078e0213 */
[----:B------:R-:W-:-:S02]  /*1b30*/  IMAD R18, R10, 0x4, R29 ;  /* 0x000000040a127824 */ /* 0x000fc400078e021d */
[C---:B------:R-:W-:Y:S01]  /*1b40*/  IMAD R17, R10.reuse, 0x4, R31 ;  /* 0x000000040a117824 */ /* 0x040fe200078e021f */
[----:B------:R-:W3:Y:S01]  /*1b50*/  LDS R20, [R20+0x2800] ;  /* 0x0028000014147984 */ /* 0x000ee20000000800 */
[----:B------:R-:W-:-:S03]  /*1b60*/  IMAD R16, R10, 0x4, R33 ;  /* 0x000000040a107824 */ /* 0x000fc600078e0221 */
[----:B------:R-:W4:Y:S04]  /*1b70*/  LDS R19, [R19+0x2c00] ;  /* 0x002c000013137984 */ /* 0x000f280000000800 */
[----:B------:R-:W5:Y:S04]  /*1b80*/  LDS R18, [R18+0x3000] ;  /* 0x0030000012127984 */ /* 0x000f680000000800 */
[----:B------:R-:W2:Y:S04]  /*1b90*/  LDS R17, [R17+0x3400] ;  /* 0x0034000011117984 */ /* 0x000ea80000000800 */
[----:B------:R-:W2:Y:S01]  /*1ba0*/  LDS R16, [R16+0x3800] ;  /* 0x0038000010107984 */ /* 0x000ea20000000800 */
[----:B------:R-:W-:-:S05]  /*1bb0*/  LOP3.LUT R14, R14, 0xfc, RZ, 0xc0, !PT ;  /* 0x000000fc0e0e7812 */ /* 0x000fca00078ec0ff */
[----:B------:R-:W-:Y:S02]  /*1bc0*/  VIADD R29, R14, UR4 ;  /* 0x000000040e1d7c36 */ /* 0x000fe40008000000 */
[----:B-1----:R-:W-:Y:S01]  /*1bd0*/  IMAD.WIDE R14, R9, 0x4, R2 ;  /* 0x00000004090e7825 */ /* 0x002fe200078e0202 */
[----:B------:R-:W-:-:S03]  /*1be0*/  ISETP.LT.AND P5, PT, R12, 0x600, !P0 ;  /* 0x000006000c00780c */ /* 0x000fc600047a1270 */
[----:B------:R-:W-:Y:S02]  /*1bf0*/  IMAD R9, R21, -0x180, R12 ;  /* 0xfffffe8015097824 */ /* 0x000fe400078e020c */
[----:B------:R-:W-:Y:S02]  /*1c00*/  IMAD R10, R10, 0x4, R29 ;  /* 0x000000040a0a7824 */ /* 0x000fe400078e021d */
[----:B------:R-:W-:Y:S02]  /*1c10*/  IMAD R31, R25, -0x180, R4 ;  /* 0xfffffe80191f7824 */ /* 0x000fe400078e0204 */
[----:B------:R-:W-:Y:S02]  /*1c20*/  IMAD R12, R9, 0x121, R0 ;  /* 0x00000121090c7824 */ /* 0x000fe400078e0200 */
[----:B------:R-:W-:Y:S01]  /*1c30*/  IMAD R29, R13, -0x180, R8 ;  /* 0xfffffe800d1d7824 */ /* 0x000fe200078e0208 */
[----:B0-----:R0:W-:Y:S01]  /*1c40*/  @P2 STG.E desc[UR6][R14.64], R27 ;  /* 0x0000001b0e002986 */ /* 0x0011e2000c101906 */
[----:B------:R-:W-:Y:S01]  /*1c50*/  IMAD R9, R11, -0x180, R6 ;  /* 0xfffffe800b097824 */ /* 0x000fe200078e0206 */
[----:B------:R-:W-:Y:S01]  /*1c60*/  ISETP.LT.AND P4, PT, R4, 0x600, !P0 ;  /* 0x000006000400780c */ /* 0x000fe20004781270 */
[----:B------:R-:W-:Y:S01]  /*1c70*/  IMAD R4, R31, 0x121, R0 ;  /* 0x000001211f047824 */ /* 0x000fe200078e0200 */
[----:B------:R-:W-:Y:S01]  /*1c80*/  ISETP.LT.AND P2, PT, R6, 0x600, !P0 ;  /* 0x000006000600780c */ /* 0x000fe20004741270 */
[----:B------:R-:W-:Y:S01]  /*1c90*/  IMAD R21, R21, 0x36300, R12 ;  /* 0x0003630015157824 */ /* 0x000fe200078e020c */
[----:B------:R-:W-:Y:S01]  /*1ca0*/  ISETP.LT.AND P3, PT, R8, 0x600, !P0 ;  /* 0x000006000800780c */ /* 0x000fe20004761270 */
[--C-:B------:R-:W-:Y:S01]  /*1cb0*/  IMAD R6, R29, 0x121, R0.reuse ;  /* 0x000001211d067824 */ /* 0x100fe200078e0200 */
[----:B------:R-:W-:Y:S01]  /*1cc0*/  LOP3.LUT R28, R28, 0x3c, RZ, 0xfc, !PT ;  /* 0x0000003c1c1c7812 */ /* 0x000fe200078efcff */
[----:B------:R-:W-:-:S02]  /*1cd0*/  IMAD R12, R9, 0x121, R0 ;  /* 0x00000121090c7824 */ /* 0x000fc400078e0200 */
[----:B------:R-:W-:Y:S01]  /*1ce0*/  IMAD R25, R25, 0x36300, R4 ;  /* 0x0003630019197824 */ /* 0x000fe200078e0204 */
[----:B------:R-:W-:Y:S01]  /*1cf0*/  ISETP.LT.AND P0, PT, R28, 0x600, !P0 ;  /* 0x000006001c00780c */ /* 0x000fe20004701270 */
[----:B0-----:R-:W-:Y:S02]  /*1d00*/  IMAD R15, R13, 0x36300, R6 ;  /* 0x000363000d0f7824 */ /* 0x001fe400078e0206 */
[----:B------:R-:W-:Y:S02]  /*1d10*/  IMAD R11, R11, 0x36300, R12 ;  /* 0x000363000b0b7824 */ /* 0x000fe400078e020c */
[----:B------:R-:W-:-:S04]  /*1d20*/  IMAD.WIDE R8, R21, 0x4, R2 ;  /* 0x0000000415087825 */ /* 0x000fc800078e0202 */
[--C-:B------:R-:W-:Y:S01]  /*1d30*/  IMAD.WIDE R12, R25, 0x4, R2.reuse ;  /* 0x00000004190c7825 */ /* 0x100fe200078e0202 */
[----:B--2---:R0:W-:Y:S03]  /*1d40*/  @P5 STG.E desc[UR6][R8.64], R23 ;  /* 0x0000001708005986 */ /* 0x0041e6000c101906 */
[--C-:B------:R-:W-:Y:S01]  /*1d50*/  IMAD.WIDE R14, R15, 0x4, R2.reuse ;  /* 0x000000040f0e7825 */ /* 0x100fe200078e0202 */
[----:B---3--:R0:W-:Y:S03]  /*1d60*/  @P4 STG.E desc[UR6][R12.64], R20 ;  /* 0x000000140c004986 */ /* 0x0081e6000c101906 */
[--C-:B------:R-:W-:Y:S01]  /*1d70*/  IMAD.WIDE R24, R11, 0x4, R2.reuse ;  /* 0x000000040b187825 */ /* 0x100fe200078e0202 */
[----:B----4-:R0:W-:Y:S03]  /*1d80*/  @P3 STG.E desc[UR6][R14.64], R19 ;  /* 0x000000130e003986 */ /* 0x0101e6000c101906 */
[--C-:B------:R-:W-:Y:S01]  /*1d90*/  IMAD.WIDE R6, R7, 0x4, R2.reuse ;  /* 0x0000000407067825 */ /* 0x100fe200078e0202 */
[----:B-----5:R0:W-:Y:S03]  /*1da0*/  @P2 STG.E desc[UR6][R24.64], R18 ;  /* 0x0000001218002986 */ /* 0x0201e6000c101906 */
[----:B------:R-:W-:Y:S01]  /*1db0*/  IMAD.WIDE R4, R5, 0x4, R2 ;  /* 0x0000000405047825 */ /* 0x000fe200078e0202 */
[----:B------:R0:W-:Y:S04]  /*1dc0*/  @P1 STG.E desc[UR6][R6.64], R17 ;  /* 0x0000001106001986 */ /* 0x0001e8000c101906 */
[----:B------:R0:W-:Y:S02]  /*1dd0*/  @P6 STG.E desc[UR6][R4.64], R16 ;  /* 0x0000001004006986 */ /* 0x0001e4000c101906 */
[----:B0-----:R-:W-:Y:S05]  /*1de0*/  @!P0 EXIT ;  /* 0x000000000000894d */ /* 0x001fea0003800000 */
[----:B0-----:R-:W0:Y:S01]  /*1df0*/  LDS R9, [R10+0x3c00] ;  /* 0x003c00000a097984 */ /* 0x001e220000000800 */
[----:B------:R-:W-:-:S05]  /*1e00*/  IMAD.HI R4, R28, 0x2aaaaaab, RZ ;  /* 0x2aaaaaab1c047827 */ /* 0x000fca00078e02ff */
[----:B------:R-:W-:-:S04]  /*1e10*/  SHF.R.U32.HI R5, RZ, 0x1f, R4 ;  /* 0x0000001fff057819 */ /* 0x000fc80000011604 */
[----:B------:R-:W-:-:S05]  /*1e20*/  LEA.HI.SX32 R5, R4, R5, 0x1a ;  /* 0x0000000504057211 */ /* 0x000fca00078fd2ff */
[----:B------:R-:W-:-:S04]  /*1e30*/  IMAD R7, R5, -0x180, R28 ;  /* 0xfffffe8005077824 */ /* 0x000fc800078e021c */
[----:B------:R-:W-:-:S04]  /*1e40*/  IMAD R0, R7, 0x121, R0 ;  /* 0x0000012107007824 */ /* 0x000fc800078e0200 */
[----:B------:R-:W-:-:S04]  /*1e50*/  IMAD R5, R5, 0x36300, R0 ;  /* 0x0003630005057824 */ /* 0x000fc800078e0200 */
[----:B------:R-:W-:-:S05]  /*1e60*/  IMAD.WIDE R2, R5, 0x4, R2 ;  /* 0x0000000405027825 */ /* 0x000fca00078e0202 */
[----:B0-----:R-:W-:Y:S01]  /*1e70*/  STG.E desc[UR6][R2.64], R9 ;  /* 0x0000000902007986 */ /* 0x001fe2000c101906 */
[----:B------:R-:W-:Y:S05]  /*1e80*/  EXIT ;  /* 0x000000000000794d */ /* 0x000fea0003800000 */
.L_x_0:
[----:B------:R-:W-:-:S00]  /*1e90*/  BRA `(.L_x_0) ;  /* 0xfffffffc00fc7947 */ /* 0x000fc0000383ffff */
[----:B------:R-:W-:-:S00]  /*1ea0*/  NOP ;  /* 0x0000000000007918 */ /* 0x000fc00000000000 */
        /* <DEDUP_REMOVED lines=13> */
.L_x_1:


//--------------------- .nv.global.init           --------------------------
	.section	.nv.global.init,"aw",@progbits
.nv.global.init:
	.type		_$_str,@object
	.size		_$_str,(_$_str_$_2 - _$_str)
_$_str:
        /*0000*/ 	.byte	0x5f, 0x5f, 0x43, 0x55, 0x44, 0x41, 0x5f, 0x46, 0x54, 0x5a, 0x00
	.type		_$_str_$_2,@object
	.size		_$_str_$_2,(.L_1 - _$_str_$_2)
_$_str_$_2:
        /*000b*/ 	.byte	0x5f, 0x5f, 0x43, 0x55, 0x44, 0x41, 0x5f, 0x50, 0x52, 0x45, 0x43, 0x5f, 0x53, 0x51, 0x52, 0x54
        /*001b*/ 	.byte	0x00
.L_1:


//--------------------- .nv.shared.triton_poi_fused__native_batch_norm_legit_no_training_relu_26 --------------------------
	.section	.nv.shared.triton_poi_fused__native_batch_norm_legit_no_training_relu_26,"aw",@nobits
	.sectionflags	@""
	.align	16
	.zero		1024


//--------------------- .nv.constant0.triton_poi_fused__native_batch_norm_legit_no_training_relu_26 --------------------------
	.section	.nv.constant0.triton_poi_fused__native_batch_norm_legit_no_training_relu_26,"a",@progbits
	.sectionflags	@""
	.align	4
.nv.constant0.triton_poi_fused__native_batch_norm_legit_no_training_relu_26:
	.zero		584
